// auto-generated by cutlass_sweep.fmha — config: {"arch": "sm_90", "direction": "bwd", "dtype": "fp16", "head_dim": 48, "mask": "causal", "schedule": "cooperative", "tile_kv": 128, "tile_q": 64}
#include "cutlass/cutlass.h"
#include "cute/tensor.hpp"
#include "cutlass/device_kernel.h"
#include "cutlass/kernel_hardware_info.h"
#include "88_hopper_fmha/collective/fmha_fusion.hpp"
#include "88_hopper_fmha/collective/fmha_collective_bwd_tma_warpspecialized.hpp"
#include "88_hopper_fmha/collective/fmha_epilogue_bwd.hpp"
#include "88_hopper_fmha/kernel/fmha_kernel_tma_warpspecialized.hpp"
#include "88_hopper_fmha/kernel/fmha_tile_scheduler.hpp"

using namespace cute;
using Element = cutlass::half_t;
using TileShape = Shape<_64, _128, _48>;

using Mainloop = cutlass::fmha::collective::FmhaBwdMainloopTmaWarpSpecialized<
    Element, float, TileShape,
    cutlass::fmha::collective::FusionBwdAdapter<cutlass::fmha::collective::CausalFusion>>;
using Epilogue = cutlass::fmha::collective::FmhaBwdEpilogueKV<
    Element, float, typename Mainloop::TileShapePV>;
using Kernel = cutlass::fmha::kernel::FmhaKernelTmaWarpSpecialized<
    Mainloop, Epilogue,
    cutlass::fmha::kernel::TileSchedulerBwdAdapter<
        cutlass::fmha::kernel::IndividualTileScheduler>>;

auto* _anchor = &cutlass::device_kernel<Kernel>;


// ===== COMPILED SASS (sm_90a) =====

	.target	sm_90a

	.elftype	@"ET_EXEC"


//--------------------- .note.nv.tkinfo           --------------------------
	.section	.note.nv.tkinfo,"",@"SHT_NOTE"
	.sectionflags	@"SHF_NOTE_NV_TKINFO"
	.tkinfo
        /*0018*/ 	.word	0x00000002
        /*0030*/ 	.string	""
        /*0030*/ 	.string	"ptxas"
        /*0030*/ 	.string	"Cuda compilation tools, release 13.0, V13.0.88"
        /*0030*/ 	.string	"Build cuda_13.0.r13.0/compiler.36424714_0"
        /*0030*/ 	.string	"-arch sm_90a -m 64 "



//--------------------- .note.nv.cuinfo           --------------------------
	.section	.note.nv.cuinfo,"",@"SHT_NOTE"
	.sectionflags	@"SHF_NOTE_NV_CUINFO"
        /*0018*/ 	.short	0x0002
        /*001a*/ 	.short	0x005a
        /*001c*/ 	.short	0x0082
	.zero		2


//--------------------- .nv.info                  --------------------------
	.section	.nv.info,"",@"SHT_CUDA_INFO"
	.align	4


	//----- nvinfo : EIATTR_REGCOUNT
	.align		4
        /*0000*/ 	.byte	0x04, 0x2f
        /*0002*/ 	.short	(.L_16 - .L_15)
	.align		4
.L_15:
        /*0004*/ 	.word	index@(_ZN7cutlass13device_kernelINS_4fmha6kernel28FmhaKernelTmaWarpSpecializedINS1_10collective33FmhaBwdMainloopTmaWarpSpecializedINS_6half_tEfN4cute5tupleIJNS7_1CILi64EEENS9_ILi128EEENS9_ILi48EEEEEENS4_16FusionBwdAdapterINS4_12CausalFusionEEEJEEENS4_17FmhaBwdEpilogueKVIS6_fNS8_IJSA_SC_SA_EEEEENS2_23TileSchedulerBwdAdapterINS2_23IndividualTileSchedulerEEEJEEEEEvNT_6ParamsE)
        /*0008*/ 	.word	0x000000a8


	//----- nvinfo : EIATTR_FRAME_SIZE
	.align		4
.L_16:
        /*000c*/ 	.byte	0x04, 0x11
        /*000e*/ 	.short	(.L_18 - .L_17)
	.align		4
.L_17:
        /*0010*/ 	.word	index@(_ZN7cutlass13device_kernelINS_4fmha6kernel28FmhaKernelTmaWarpSpecializedINS1_10collective33FmhaBwdMainloopTmaWarpSpecializedINS_6half_tEfN4cute5tupleIJNS7_1CILi64EEENS9_ILi128EEENS9_ILi48EEEEEENS4_16FusionBwdAdapterINS4_12CausalFusionEEEJEEENS4_17FmhaBwdEpilogueKVIS6_fNS8_IJSA_SC_SA_EEEEENS2_23TileSchedulerBwdAdapterINS2_23IndividualTileSchedulerEEEJEEEEEvNT_6ParamsE)
        /*0014*/ 	.word	0x00000080


	//----- nvinfo : EIATTR_MIN_STACK_SIZE
	.align		4
.L_18:
        /*0018*/ 	.byte	0x04, 0x12
        /*001a*/ 	.short	(.L_20 - .L_19)
	.align		4
.L_19:
        /*001c*/ 	.word	index@(_ZN7cutlass13device_kernelINS_4fmha6kernel28FmhaKernelTmaWarpSpecializedINS1_10collective33FmhaBwdMainloopTmaWarpSpecializedINS_6half_tEfN4cute5tupleIJNS7_1CILi64EEENS9_ILi128EEENS9_ILi48EEEEEENS4_16FusionBwdAdapterINS4_12CausalFusionEEEJEEENS4_17FmhaBwdEpilogueKVIS6_fNS8_IJSA_SC_SA_EEEEENS2_23TileSchedulerBwdAdapterINS2_23IndividualTileSchedulerEEEJEEEEEvNT_6ParamsE)
        /*0020*/ 	.word	0x00000080
.L_20:


//--------------------- .nv.compat                --------------------------
	.section	.nv.compat,"",@"SHT_CUDA_COMPAT_INFO"
	.align	4
        /*0000*/ 	.byte	0x02, 0x09, 0x01, 0x00, 0x02, 0x02, 0x04, 0x00, 0x02, 0x05, 0x05, 0x00, 0x03, 0x07, 0x01, 0x01
        /*0010*/ 	.byte	0x02, 0x03, 0x01, 0x00, 0x02, 0x06, 0x01, 0x00, 0x04, 0x0b, 0x08, 0x00, 0x00, 0x00, 0x00, 0x00
        /*0020*/ 	.byte	0x00, 0x00, 0x00, 0x00


//--------------------- .nv.info._ZN7cutlass13device_kernelINS_4fmha6kernel28FmhaKernelTmaWarpSpecializedINS1_10collective33FmhaBwdMainloopTmaWarpSpecializedINS_6half_tEfN4cute5tupleIJNS7_1CILi64EEENS9_ILi128EEENS9_ILi48EEEEEENS4_16FusionBwdAdapterINS4_12CausalFusionEEEJEEENS4_17FmhaBwdEpilogueKVIS6_fNS8_IJSA_SC_SA_EEEEENS2_23TileSchedulerBwdAdapterINS2_23IndividualTileSchedulerEEEJEEEEEvNT_6ParamsE --------------------------
	.section	.nv.info._ZN7cutlass13device_kernelINS_4fmha6kernel28FmhaKernelTmaWarpSpecializedINS1_10collective33FmhaBwdMainloopTmaWarpSpecializedINS_6half_tEfN4cute5tupleIJNS7_1CILi64EEENS9_ILi128EEENS9_ILi48EEEEEENS4_16FusionBwdAdapterINS4_12CausalFusionEEEJEEENS4_17FmhaBwdEpilogueKVIS6_fNS8_IJSA_SC_SA_EEEEENS2_23TileSchedulerBwdAdapterINS2_23IndividualTileSchedulerEEEJEEEEEvNT_6ParamsE,"",@"SHT_CUDA_INFO"
	.sectionflags	@""
	.align	4


	//----- nvinfo : EIATTR_CUDA_API_VERSION
	.align		4
        /*0000*/ 	.byte	0x04, 0x37
        /*0002*/ 	.short	(.L_22 - .L_21)
.L_21:
        /*0004*/ 	.word	0x00000082


	//----- nvinfo : EIATTR_KPARAM_INFO
	.align		4
.L_22:
        /*0008*/ 	.byte	0x04, 0x17
        /*000a*/ 	.short	(.L_24 - .L_23)
.L_23:
        /*000c*/ 	.word	0x00000000
        /*0010*/ 	.short	0x0000
        /*0012*/ 	.short	0x0070
        /*0014*/ 	.byte	0x00, 0xf0, 0x01, 0x3a


	//----- nvinfo : EIATTR_SPARSE_MMA_MASK
	.align		4
.L_24:
        /*0018*/ 	.byte	0x03, 0x50
        /*001a*/ 	.short	0x0000


	//----- nvinfo : EIATTR_MAXREG_COUNT
	.align		4
        /*001c*/ 	.byte	0x03, 0x1b
        /*001e*/ 	.short	0x00a8


	//----- nvinfo : EIATTR_NUM_BARRIERS
	.align		4
        /*0020*/ 	.byte	0x02, 0x4c
        /*0022*/ 	.byte	0x02
	.zero		1


	//----- nvinfo : EIATTR_EXTERNS
	.align		4
        /*0024*/ 	.byte	0x04, 0x0f
        /*0026*/ 	.short	(.L_26 - .L_25)


	//   ....[0]....
	.align		4
.L_25:
        /*0028*/ 	.word	index@(__assertfail)


	//----- nvinfo : EIATTR_MERCURY_ISA_VERSION
	.align		4
.L_26:
        /*002c*/ 	.byte	0x03, 0x5f
        /*002e*/ 	.short	0x0101


	//----- nvinfo : EIATTR_INT_WARP_WIDE_INSTR_OFFSETS
	.align		4
        /*0030*/ 	.byte	0x04, 0x31
        /*0032*/ 	.short	(.L_28 - .L_27)


	//   ....[0]....
.L_27:
        /*0034*/ 	.word	0x000007e0


	//   ....[1]....
        /*0038*/ 	.word	0x000007f0


	//   ....[2]....
        /*003c*/ 	.word	0x00000800


	//   ....[3]....
        /*0040*/ 	.word	0x00000810


	//   ....[4]....
        /*0044*/ 	.word	0x000008a0


	//----- nvinfo : EIATTR_COOP_GROUP_MASK_REGIDS
	.align		4
.L_28:
        /*0048*/ 	.byte	0x04, 0x29
        /*004a*/ 	.short	(.L_30 - .L_29)


	//   ....[0]....
.L_29:
        /*004c*/ 	.word	0xffffffff


	//   ....[1]....
        /*0050*/ 	.word	0xffffffff


	//   ....[2]....
        /*0054*/ 	.word	0xffffffff


	//   ....[3]....
        /*0058*/ 	.word	0xffffffff


	//   ....[4]....
        /*005c*/ 	.word	0xffffffff


	//   ....[5]....
        /*0060*/ 	.word	0xffffffff


	//----- nvinfo : EIATTR_COOP_GROUP_INSTR_OFFSETS
	.align		4
.L_30:
        /*0064*/ 	.byte	0x04, 0x28
        /*0066*/ 	.short	(.L_32 - .L_31)


	//   ....[0]....
.L_31:
        /*0068*/ 	.word	0x00000060


	//   ....[1]....
        /*006c*/ 	.word	0x00000090


	//   ....[2]....
        /*0070*/ 	.word	0x00000250


	//   ....[3]....
        /*0074*/ 	.word	0x00000480


	//   ....[4]....
        /*0078*/ 	.word	0x00000620


	//   ....[5]....
        /*007c*/ 	.word	0x00000780


	//----- nvinfo : EIATTR_REG_RECONFIG
	.align		4
.L_32:
        /*0080*/ 	.byte	0x01, 0x54
	.zero		2


	//----- nvinfo : EIATTR_SYSCALL_OFFSETS
	.align		4
        /*0084*/ 	.byte	0x04, 0x46
        /*0086*/ 	.short	(.L_34 - .L_33)


	//   ....[0]....
.L_33:
        /*0088*/ 	.word	0x00006240


	//   ....[1]....
        /*008c*/ 	.word	0x00006390


	//   ....[2]....
        /*0090*/ 	.word	0x00006af0


	//   ....[3]....
        /*0094*/ 	.word	0x00006c20


	//----- nvinfo : EIATTR_MBARRIER_INSTR_OFFSETS
	.align		4
.L_34:
        /*0098*/ 	.byte	0x04, 0x39
        /*009a*/ 	.short	(.L_36 - .L_35)


	//   ....[0]....
.L_35:
        /*009c*/ 	.word	0x000003f0
        /*00a0*/ 	.word	0x000000ff
        /*00a4*/ 	.word	0x00016440
        /*00a8*/ 	.short	0x0100
        /*00aa*/ 	.byte	0x07
	.zero		1


	//   ....[1]....
        /*00ac*/ 	.word	0x00000400
        /*00b0*/ 	.word	0x000000ff
        /*00b4*/ 	.word	0x00016460
        /*00b8*/ 	.short	0x0100
        /*00ba*/ 	.byte	0x07
	.zero		1


	//   ....[2]....
        /*00bc*/ 	.word	0x00000410
        /*00c0*/ 	.word	0x000000ff
        /*00c4*/ 	.word	0x00016448
        /*00c8*/ 	.short	0x0100
        /*00ca*/ 	.byte	0x07
	.zero		1


	//   ....[3]....
        /*00cc*/ 	.word	0x00000420
        /*00d0*/ 	.word	0x000000ff
        /*00d4*/ 	.word	0x00016468
        /*00d8*/ 	.short	0x0100
        /*00da*/ 	.byte	0x07
	.zero		1


	//   ....[4]....
        /*00dc*/ 	.word	0x00000430
        /*00e0*/ 	.word	0x000000ff
        /*00e4*/ 	.word	0x00016450
        /*00e8*/ 	.short	0x0100
        /*00ea*/ 	.byte	0x07
	.zero		1


	//   ....[5]....
        /*00ec*/ 	.word	0x00000440
        /*00f0*/ 	.word	0x000000ff
        /*00f4*/ 	.word	0x00016470
        /*00f8*/ 	.short	0x0100
        /*00fa*/ 	.byte	0x07
	.zero		1


	//   ....[6]....
        /*00fc*/ 	.word	0x00000450
        /*0100*/ 	.word	0x000000ff
        /*0104*/ 	.word	0x00016458
        /*0108*/ 	.short	0x0100
        /*010a*/ 	.byte	0x07
	.zero		1


	//   ....[7]....
        /*010c*/ 	.word	0x00000460
        /*0110*/ 	.word	0x000000ff
        /*0114*/ 	.word	0x00016478
        /*0118*/ 	.short	0x0100
        /*011a*/ 	.byte	0x07
	.zero		1


	//   ....[8]....
        /*011c*/ 	.word	0x00000590
        /*0120*/ 	.word	0x000000ff
        /*0124*/ 	.word	0x00016400
        /*0128*/ 	.short	0x0100
        /*012a*/ 	.byte	0x07
	.zero		1


	//   ....[9]....
        /*012c*/ 	.word	0x000005a0
        /*0130*/ 	.word	0x000000ff
        /*0134*/ 	.word	0x00016420
        /*0138*/ 	.short	0x0100
        /*013a*/ 	.byte	0x07
	.zero		1


	//   ....[10]....
        /*013c*/ 	.word	0x000005b0
        /*0140*/ 	.word	0x000000ff
        /*0144*/ 	.word	0x00016408
        /*0148*/ 	.short	0x0100
        /*014a*/ 	.byte	0x07
	.zero		1


	//   ....[11]....
        /*014c*/ 	.word	0x000005c0
        /*0150*/ 	.word	0x000000ff
        /*0154*/ 	.word	0x00016428
        /*0158*/ 	.short	0x0100
        /*015a*/ 	.byte	0x07
	.zero		1


	//   ....[12]....
        /*015c*/ 	.word	0x000005d0
        /*0160*/ 	.word	0x000000ff
        /*0164*/ 	.word	0x00016410
        /*0168*/ 	.short	0x0100
        /*016a*/ 	.byte	0x07
	.zero		1


	//   ....[13]....
        /*016c*/ 	.word	0x000005e0
        /*0170*/ 	.word	0x000000ff
        /*0174*/ 	.word	0x00016430
        /*0178*/ 	.short	0x0100
        /*017a*/ 	.byte	0x07
	.zero		1


	//   ....[14]....
        /*017c*/ 	.word	0x000005f0
        /*0180*/ 	.word	0x000000ff
        /*0184*/ 	.word	0x00016418
        /*0188*/ 	.short	0x0100
        /*018a*/ 	.byte	0x07
	.zero		1


	//   ....[15]....
        /*018c*/ 	.word	0x00000600
        /*0190*/ 	.word	0x000000ff
        /*0194*/ 	.word	0x00016438
        /*0198*/ 	.short	0x0100
        /*019a*/ 	.byte	0x07
	.zero		1


	//   ....[16]....
        /*019c*/ 	.word	0x00000730
        /*01a0*/ 	.word	0x000000ff
        /*01a4*/ 	.word	0x00016480
        /*01a8*/ 	.short	0x0100
        /*01aa*/ 	.byte	0x07
	.zero		1


	//   ....[17]....
        /*01ac*/ 	.word	0x00000740
        /*01b0*/ 	.word	0x000000ff
        /*01b4*/ 	.word	0x00016490
        /*01b8*/ 	.short	0x0100
        /*01ba*/ 	.byte	0x07
	.zero		1


	//   ....[18]....
        /*01bc*/ 	.word	0x00000750
        /*01c0*/ 	.word	0x000000ff
        /*01c4*/ 	.word	0x00016488
        /*01c8*/ 	.short	0x0100
        /*01ca*/ 	.byte	0x07
	.zero		1


	//   ....[19]....
        /*01cc*/ 	.word	0x00000760
        /*01d0*/ 	.word	0x000000ff
        /*01d4*/ 	.word	0x00016498
        /*01d8*/ 	.short	0x0100
        /*01da*/ 	.byte	0x07
	.zero		1


	//   ....[20]....
        /*01dc*/ 	.word	0x000008d0
        /*01e0*/ 	.word	0x000000ff
        /*01e4*/ 	.word	0x000164a0
        /*01e8*/ 	.short	0x0100
        /*01ea*/ 	.byte	0x07
	.zero		1


	//   ....[21]....
        /*01ec*/ 	.word	0x000008e0
        /*01f0*/ 	.word	0x000000ff
        /*01f4*/ 	.word	0x000164a8
        /*01f8*/ 	.short	0x0100
        /*01fa*/ 	.byte	0x07
	.zero		1


	//   ....[22]....
        /*01fc*/ 	.word	0x000008f0
        /*0200*/ 	.word	0x000000ff
        /*0204*/ 	.word	0x000164b0
        /*0208*/ 	.short	0x0100
        /*020a*/ 	.byte	0x07
	.zero		1


	//   ....[23]....
        /*020c*/ 	.word	0x00000900
        /*0210*/ 	.word	0x000000ff
        /*0214*/ 	.word	0x000164b8
        /*0218*/ 	.short	0x0100
        /*021a*/ 	.byte	0x07
	.zero		1


	//   ....[24]....
        /*021c*/ 	.word	0x00000a00
        /*0220*/ 	.word	0x000000ff
        /*0224*/ 	.word	0x000164d0
        /*0228*/ 	.short	0x0100
        /*022a*/ 	.byte	0x07
	.zero		1


	//   ....[25]....
        /*022c*/ 	.word	0x00000a10
        /*0230*/ 	.word	0x000000ff
        /*0234*/ 	.word	0x000164e8
        /*0238*/ 	.short	0x0100
        /*023a*/ 	.byte	0x07
	.zero		1


	//   ....[26]....
        /*023c*/ 	.word	0x00000a20
        /*0240*/ 	.word	0x000000ff
        /*0244*/ 	.word	0x000164d8
        /*0248*/ 	.short	0x0100
        /*024a*/ 	.byte	0x07
	.zero		1


	//   ....[27]....
        /*024c*/ 	.word	0x00000a30
        /*0250*/ 	.word	0x000000ff
        /*0254*/ 	.word	0x000164f0
        /*0258*/ 	.short	0x0100
        /*025a*/ 	.byte	0x07
	.zero		1


	//   ....[28]....
        /*025c*/ 	.word	0x00000a40
        /*0260*/ 	.word	0x000000ff
        /*0264*/ 	.word	0x000164e0
        /*0268*/ 	.short	0x0100
        /*026a*/ 	.byte	0x07
	.zero		1


	//   ....[29]....
        /*026c*/ 	.word	0x00000a50
        /*0270*/ 	.word	0x000000ff
        /*0274*/ 	.word	0x000164f8
        /*0278*/ 	.short	0x0100
        /*027a*/ 	.byte	0x07
	.zero		1


	//   ....[30]....
        /*027c*/ 	.word	0x00000e40
        /*0280*/ 	.word	0x000000ff
        /*0284*/ 	.word	0x00016440
        /*0288*/ 	.short	0x010a
        /*028a*/ 	.byte	0x08
	.zero		1


	//   ....[31]....
        /*028c*/ 	.word	0x00000e80
        /*0290*/ 	.word	0x000000ff
        /*0294*/ 	.word	0x00016448
        /*0298*/ 	.short	0x010a
        /*029a*/ 	.byte	0x08
	.zero		1


	//   ....[32]....
        /*029c*/ 	.word	0x00001410
        /*02a0*/ 	.word	0x000000ff
        /*02a4*/ 	.word	0x00016400
        /*02a8*/ 	.short	0x010a
        /*02aa*/ 	.byte	0x0b
	.zero		1


	//   ....[33]....
        /*02ac*/ 	.word	0x000016e0
        /*02b0*/ 	.word	0x000000ff
        /*02b4*/ 	.word	0x00016400
        /*02b8*/ 	.short	0x010a
        /*02ba*/ 	.byte	0x0c
	.zero		1


	//   ....[34]....
        /*02bc*/ 	.word	0x00002060
        /*02c0*/ 	.word	0x000000ff
        /*02c4*/ 	.word	0x00000000
        /*02c8*/ 	.short	0x010a
        /*02ca*/ 	.byte	0x0e
	.zero		1


	//   ....[35]....
        /*02cc*/ 	.word	0x000023f0
        /*02d0*/ 	.word	0x000000ff
        /*02d4*/ 	.word	0x00000000
        /*02d8*/ 	.short	0x0101
        /*02da*/ 	.byte	0x10
	.zero		1


	//   ....[36]....
        /*02dc*/ 	.word	0x00003d50
        /*02e0*/ 	.word	0x000000ff
        /*02e4*/ 	.word	0x000164a0
        /*02e8*/ 	.short	0x010a
        /*02ea*/ 	.byte	0x0e
	.zero		1


	//   ....[37]....
        /*02ec*/ 	.word	0x00003f40
        /*02f0*/ 	.word	0x000000ff
        /*02f4*/ 	.word	0x000164a0
        /*02f8*/ 	.short	0x0101
        /*02fa*/ 	.byte	0x0e
	.zero		1


	//   ....[38]....
        /*02fc*/ 	.word	0x00004520
        /*0300*/ 	.word	0x00000003
        /*0304*/ 	.word	0x00016490
        /*0308*/ 	.short	0x010a
        /*030a*/ 	.byte	0x3f
	.zero		1


	//   ....[39]....
        /*030c*/ 	.word	0x00004560
        /*0310*/ 	.word	0x00000003
        /*0314*/ 	.word	0x00016480
        /*0318*/ 	.short	0x0101
        /*031a*/ 	.byte	0x3f
	.zero		1


	//   ....[40]....
        /*031c*/ 	.word	0x000045b0
        /*0320*/ 	.word	0x000000ff
        /*0324*/ 	.word	0x00000000
        /*0328*/ 	.short	0x010a
        /*032a*/ 	.byte	0x0e
	.zero		1


	//   ....[41]....
        /*032c*/ 	.word	0x000054f0
        /*0330*/ 	.word	0x000000ff
        /*0334*/ 	.word	0x00000000
        /*0338*/ 	.short	0x0101
        /*033a*/ 	.byte	0x14
	.zero		1


	//   ....[42]....
        /*033c*/ 	.word	0x00005540
        /*0340*/ 	.word	0x00000033
        /*0344*/ 	.word	0x00016490
        /*0348*/ 	.short	0x010a
        /*034a*/ 	.byte	0x3f
	.zero		1


	//   ....[43]....
        /*034c*/ 	.word	0x00005bb0
        /*0350*/ 	.word	0x00000033
        /*0354*/ 	.word	0x00016480
        /*0358*/ 	.short	0x0101
        /*035a*/ 	.byte	0x3f
	.zero		1


	//   ....[44]....
        /*035c*/ 	.word	0x00005ce0
        /*0360*/ 	.word	0x000000ff
        /*0364*/ 	.word	0x00000000
        /*0368*/ 	.short	0x0101
        /*036a*/ 	.byte	0x0c
	.zero		1


	//   ....[45]....
        /*036c*/ 	.word	0x00005d90
        /*0370*/ 	.word	0x000000ff
        /*0374*/ 	.word	0x00000000
        /*0378*/ 	.short	0x0101
        /*037a*/ 	.byte	0x07
	.zero		1


	//   ....[46]....
        /*037c*/ 	.word	0x00005ef0
        /*0380*/ 	.word	0x000000ff
        /*0384*/ 	.word	0x00000000
        /*0388*/ 	.short	0x0101
        /*038a*/ 	.byte	0x06
	.zero		1


	//   ....[47]....
        /*038c*/ 	.word	0x00005f60
        /*0390*/ 	.word	0x000000ff
        /*0394*/ 	.word	0x00000000
        /*0398*/ 	.short	0x0101
        /*039a*/ 	.byte	0x08
	.zero		1


	//   ....[48]....
        /*039c*/ 	.word	0x00006000
        /*03a0*/ 	.word	0x00000003
        /*03a4*/ 	.word	0x00016490
        /*03a8*/ 	.short	0x010a
        /*03aa*/ 	.byte	0x3f
	.zero		1


	//   ....[49]....
        /*03ac*/ 	.word	0x000060b0
        /*03b0*/ 	.word	0x00000003
        /*03b4*/ 	.word	0x00016490
        /*03b8*/ 	.short	0x010a
        /*03ba*/ 	.byte	0x3f
	.zero		1


	//   ....[50]....
        /*03bc*/ 	.word	0x00006120
        /*03c0*/ 	.word	0x000000ff
        /*03c4*/ 	.word	0x000164a0
        /*03c8*/ 	.short	0x010a
        /*03ca*/ 	.byte	0x04
	.zero		1


	//   ....[51]....
        /*03cc*/ 	.word	0x000071e0
        /*03d0*/ 	.word	0x000000ff
        /*03d4*/ 	.word	0x000164a0
        /*03d8*/ 	.short	0x0101
        /*03da*/ 	.byte	0x25
	.zero		1


	//   ....[52]....
        /*03dc*/ 	.word	0x000074c0
        /*03e0*/ 	.word	0x000000ff
        /*03e4*/ 	.word	0x00016480
        /*03e8*/ 	.short	0x010a
        /*03ea*/ 	.byte	0x08
	.zero		1


	//   ....[53]....
        /*03ec*/ 	.word	0x000075b0
        /*03f0*/ 	.word	0x000000ff
        /*03f4*/ 	.word	0x00000000
        /*03f8*/ 	.short	0x0101
        /*03fa*/ 	.byte	0x08
	.zero		1


	//   ....[54]....
        /*03fc*/ 	.word	0x00008560
        /*0400*/ 	.word	0x000000ff
        /*0404*/ 	.word	0x00000000
        /*0408*/ 	.short	0x0101
        /*040a*/ 	.byte	0x0f
	.zero		1


	//   ....[55]....
        /*040c*/ 	.word	0x00008750
        /*0410*/ 	.word	0x00000005
        /*0414*/ 	.word	0x00016460
        /*0418*/ 	.short	0x010a
        /*041a*/ 	.byte	0x3f
	.zero		1


	//   ....[56]....
        /*041c*/ 	.word	0x00008a50
        /*0420*/ 	.word	0x00000007
        /*0424*/ 	.word	0x00016420
        /*0428*/ 	.short	0x010a
        /*042a*/ 	.byte	0x3f
	.zero		1


	//   ....[57]....
        /*042c*/ 	.word	0x00008ee0
        /*0430*/ 	.word	0x00000006
        /*0434*/ 	.word	0x00016460
        /*0438*/ 	.short	0x010a
        /*043a*/ 	.byte	0x3f
	.zero		1


	//   ....[58]....
        /*043c*/ 	.word	0x00009230
        /*0440*/ 	.word	0x00000007
        /*0444*/ 	.word	0x00016460
        /*0448*/ 	.short	0x010a
        /*044a*/ 	.byte	0x3f
	.zero		1


	//   ....[59]....
        /*044c*/ 	.word	0x000095d0
        /*0450*/ 	.word	0x00000007
        /*0454*/ 	.word	0x00016420
        /*0458*/ 	.short	0x010a
        /*045a*/ 	.byte	0x3f
	.zero		1


	//   ....[60]....
        /*045c*/ 	.word	0x00009aa0
        /*0460*/ 	.word	0x00000007
        /*0464*/ 	.word	0x00016460
        /*0468*/ 	.short	0x010a
        /*046a*/ 	.byte	0x3f
	.zero		1


	//   ....[61]....
        /*046c*/ 	.word	0x00009f70
        /*0470*/ 	.word	0x00000008
        /*0474*/ 	.word	0x00016420
        /*0478*/ 	.short	0x010a
        /*047a*/ 	.byte	0x3f
	.zero		1


	//   ....[62]....
        /*047c*/ 	.word	0x0000a440
        /*0480*/ 	.word	0x00000008
        /*0484*/ 	.word	0x00016420
        /*0488*/ 	.short	0x010a
        /*048a*/ 	.byte	0x3f
	.zero		1


	//   ....[63]....
        /*048c*/ 	.word	0x0000a900
        /*0490*/ 	.word	0x00000003
        /*0494*/ 	.word	0x00016440
        /*0498*/ 	.short	0x010a
        /*049a*/ 	.byte	0x3f
	.zero		1


	//   ....[64]....
        /*049c*/ 	.word	0x0000a960
        /*04a0*/ 	.word	0x00000005
        /*04a4*/ 	.word	0x00016448
        /*04a8*/ 	.short	0x010a
        /*04aa*/ 	.byte	0x3f
	.zero		1


	//   ....[65]....
        /*04ac*/ 	.word	0x0000a9c0
        /*04b0*/ 	.word	0x00000003
        /*04b4*/ 	.word	0x00016400
        /*04b8*/ 	.short	0x010a
        /*04ba*/ 	.byte	0x3f
	.zero		1


	//   ....[66]....
        /*04bc*/ 	.word	0x0000aa20
        /*04c0*/ 	.word	0x00000003
        /*04c4*/ 	.word	0x00016400
        /*04c8*/ 	.short	0x010a
        /*04ca*/ 	.byte	0x3f
	.zero		1


	//   ....[67]....
        /*04cc*/ 	.word	0x0000aa80
        /*04d0*/ 	.word	0x00000004
        /*04d4*/ 	.word	0x00000000
        /*04d8*/ 	.short	0x010a
        /*04da*/ 	.byte	0x3f
	.zero		1


	//   ....[68]....
        /*04dc*/ 	.word	0x0000aae0
        /*04e0*/ 	.word	0x00000016
        /*04e4*/ 	.word	0x000164a0
        /*04e8*/ 	.short	0x010a
        /*04ea*/ 	.byte	0x3f
	.zero		1


	//   ....[69]....
        /*04ec*/ 	.word	0x0000ab30
        /*04f0*/ 	.word	0x00000003
        /*04f4*/ 	.word	0x00016490
        /*04f8*/ 	.short	0x010a
        /*04fa*/ 	.byte	0x3f
	.zero		1


	//   ....[70]....
        /*04fc*/ 	.word	0x0000ab90
        /*0500*/ 	.word	0x00000003
        /*0504*/ 	.word	0x00000000
        /*0508*/ 	.short	0x010a
        /*050a*/ 	.byte	0x3f
	.zero		1


	//   ....[71]....
        /*050c*/ 	.word	0x0000abe0
        /*0510*/ 	.word	0x00000033
        /*0514*/ 	.word	0x00016490
        /*0518*/ 	.short	0x010a
        /*051a*/ 	.byte	0x3f
	.zero		1


	//   ....[72]....
        /*051c*/ 	.word	0x0000ac30
        /*0520*/ 	.word	0x00000003
        /*0524*/ 	.word	0x00016490
        /*0528*/ 	.short	0x010a
        /*052a*/ 	.byte	0x3f
	.zero		1


	//   ....[73]....
        /*052c*/ 	.word	0x0000ac80
        /*0530*/ 	.word	0x00000003
        /*0534*/ 	.word	0x00016490
        /*0538*/ 	.short	0x010a
        /*053a*/ 	.byte	0x3f
	.zero		1


	//   ....[74]....
        /*053c*/ 	.word	0x0000ace0
        /*0540*/ 	.word	0x00000003
        /*0544*/ 	.word	0x000164a0
        /*0548*/ 	.short	0x010a
        /*054a*/ 	.byte	0x3f
	.zero		1


	//   ....[75]....
        /*054c*/ 	.word	0x0000ad40
        /*0550*/ 	.word	0x00000002
        /*0554*/ 	.word	0x00016480
        /*0558*/ 	.short	0x010a
        /*055a*/ 	.byte	0x3f
	.zero		1


	//   ....[76]....
        /*055c*/ 	.word	0x0000ad90
        /*0560*/ 	.word	0x00000005
        /*0564*/ 	.word	0x00016460
        /*0568*/ 	.short	0x010a
        /*056a*/ 	.byte	0x3f
	.zero		1


	//   ....[77]....
        /*056c*/ 	.word	0x0000ade0
        /*0570*/ 	.word	0x00000007
        /*0574*/ 	.word	0x00016420
        /*0578*/ 	.short	0x010a
        /*057a*/ 	.byte	0x3f
	.zero		1


	//   ....[78]....
        /*057c*/ 	.word	0x0000ae30
        /*0580*/ 	.word	0x00000006
        /*0584*/ 	.word	0x00016460
        /*0588*/ 	.short	0x010a
        /*058a*/ 	.byte	0x3f
	.zero		1


	//   ....[79]....
        /*058c*/ 	.word	0x0000ae80
        /*0590*/ 	.word	0x00000007
        /*0594*/ 	.word	0x00016460
        /*0598*/ 	.short	0x010a
        /*059a*/ 	.byte	0x3f
	.zero		1


	//   ....[80]....
        /*059c*/ 	.word	0x0000aed0
        /*05a0*/ 	.word	0x00000007
        /*05a4*/ 	.word	0x00016420
        /*05a8*/ 	.short	0x010a
        /*05aa*/ 	.byte	0x3f
	.zero		1


	//   ....[81]....
        /*05ac*/ 	.word	0x0000af20
        /*05b0*/ 	.word	0x00000007
        /*05b4*/ 	.word	0x00016460
        /*05b8*/ 	.short	0x010a
        /*05ba*/ 	.byte	0x3f
	.zero		1


	//   ....[82]....
        /*05bc*/ 	.word	0x0000af70
        /*05c0*/ 	.word	0x00000008
        /*05c4*/ 	.word	0x00016420
        /*05c8*/ 	.short	0x010a
        /*05ca*/ 	.byte	0x3f
	.zero		1


	//   ....[83]....
        /*05cc*/ 	.word	0x0000afc0
        /*05d0*/ 	.word	0x00000008
        /*05d4*/ 	.word	0x00016420
        /*05d8*/ 	.short	0x010a
        /*05da*/ 	.byte	0x3f
	.zero		1


	//----- nvinfo : EIATTR_NUM_MBARRIERS
	.align		4
.L_36:
        /*05dc*/ 	.byte	0x03, 0x38
        /*05de*/ 	.short	0x001e


	//----- nvinfo : EIATTR_EXIT_INSTR_OFFSETS
	.align		4
        /*05e0*/ 	.byte	0x04, 0x1c
        /*05e2*/ 	.short	(.L_38 - .L_37)


	//   ....[0]....
.L_37:
        /*05e4*/ 	.word	0x00000af0


	//   ....[1]....
        /*05e8*/ 	.word	0x000071f0


	//   ....[2]....
        /*05ec*/ 	.word	0x00007250


	//   ....[3]....
        /*05f0*/ 	.word	0x00008570


	//   ....[4]....
        /*05f4*/ 	.word	0x00009d70


	//   ....[5]....
        /*05f8*/ 	.word	0x0000a8e0


	//----- nvinfo : EIATTR_MAX_THREADS
	.align		4
.L_38:
        /*05fc*/ 	.byte	0x04, 0x05
        /*05fe*/ 	.short	(.L_40 - .L_39)
.L_39:
        /*0600*/ 	.word	0x00000180
        /*0604*/ 	.word	0x00000001
        /*0608*/ 	.word	0x00000001


	//----- nvinfo : EIATTR_CRS_STACK_SIZE
	.align		4
.L_40:
        /*060c*/ 	.byte	0x04, 0x1e
        /*060e*/ 	.short	(.L_42 - .L_41)
.L_41:
        /*0610*/ 	.word	0x00000000


	//----- nvinfo : EIATTR_CBANK_PARAM_SIZE
	.align		4
.L_42:
        /*0614*/ 	.byte	0x03, 0x19
        /*0616*/ 	.short	0x0ef0


	//----- nvinfo : EIATTR_PARAM_CBANK
	.align		4
        /*0618*/ 	.byte	0x04, 0x0a
        /*061a*/ 	.short	(.L_44 - .L_43)
	.align		4
.L_43:
        /*061c*/ 	.word	index@(.nv.constant0._ZN7cutlass13device_kernelINS_4fmha6kernel28FmhaKernelTmaWarpSpecializedINS1_10collective33FmhaBwdMainloopTmaWarpSpecializedINS_6half_tEfN4cute5tupleIJNS7_1CILi64EEENS9_ILi128EEENS9_ILi48EEEEEENS4_16FusionBwdAdapterINS4_12CausalFusionEEEJEEENS4_17FmhaBwdEpilogueKVIS6_fNS8_IJSA_SC_SA_EEEEENS2_23TileSchedulerBwdAdapterINS2_23IndividualTileSchedulerEEEJEEEEEvNT_6ParamsE)
        /*0620*/ 	.short	0x0210
        /*0622*/ 	.short	0x0ef0


	//----- nvinfo : EIATTR_SW_WAR
	.align		4
.L_44:
        /*0624*/ 	.byte	0x04, 0x36
        /*0626*/ 	.short	(.L_46 - .L_45)
.L_45:
        /*0628*/ 	.word	0x00000008
.L_46:


//--------------------- .nv.callgraph             --------------------------
	.section	.nv.callgraph,"",@"SHT_CUDA_CALLGRAPH"
	.align	4
	.sectionentsize	8
	.align		4
        /*0000*/ 	.word	0x00000000
	.align		4
        /*0004*/ 	.word	0xffffffff
	.align		4
        /*0008*/ 	.word	index@(_ZN7cutlass13device_kernelINS_4fmha6kernel28FmhaKernelTmaWarpSpecializedINS1_10collective33FmhaBwdMainloopTmaWarpSpecializedINS_6half_tEfN4cute5tupleIJNS7_1CILi64EEENS9_ILi128EEENS9_ILi48EEEEEENS4_16FusionBwdAdapterINS4_12CausalFusionEEEJEEENS4_17FmhaBwdEpilogueKVIS6_fNS8_IJSA_SC_SA_EEEEENS2_23TileSchedulerBwdAdapterINS2_23IndividualTileSchedulerEEEJEEEEEvNT_6ParamsE)
	.align		4
        /*000c*/ 	.word	index@(__assertfail)
	.align		4
        /*0010*/ 	.word	0x00000000
	.align		4
        /*0014*/ 	.word	0xfffffffe
	.align		4
        /*0018*/ 	.word	0x00000000
	.align		4
        /*001c*/ 	.word	0xfffffffd
	.align		4
        /*0020*/ 	.word	0x00000000
	.align		4
        /*0024*/ 	.word	0xfffffffc


//--------------------- .nv.constant4             --------------------------
	.section	.nv.constant4,"a",@progbits
	.align	8
	.align		8
.nv.constant4:
        /*0000*/ 	.dword	__assertfail
	.align		8
        /*0008*/ 	.dword	__unnamed_1
	.align		8
        /*0010*/ 	.dword	__unnamed_2
	.align		8
        /*0018*/ 	.dword	_ZN39_INTERNAL_cd5286ab_4_k_cu_d8e551cc_39734cuda3std3__45__cpo5beginE
	.align		8
        /*0020*/ 	.dword	_ZN39_INTERNAL_cd5286ab_4_k_cu_d8e551cc_39734cuda3std3__45__cpo3endE
	.align		8
        /*0028*/ 	.dword	_ZN39_INTERNAL_cd5286ab_4_k_cu_d8e551cc_39734cuda3std3__45__cpo6cbeginE
	.align		8
        /*0030*/ 	.dword	_ZN39_INTERNAL_cd5286ab_4_k_cu_d8e551cc_39734cuda3std3__45__cpo4cendE
	.align		8
        /*0038*/ 	.dword	_ZN39_INTERNAL_cd5286ab_4_k_cu_d8e551cc_39734cuda3std3__441_GLOBAL__N__cd5286ab_4_k_cu_d8e551cc_39736ignoreE
	.align		8
        /*0040*/ 	.dword	_ZN39_INTERNAL_cd5286ab_4_k_cu_d8e551cc_39734cuda3std3__419piecewise_constructE
	.align		8
        /*0048*/ 	.dword	_ZN39_INTERNAL_cd5286ab_4_k_cu_d8e551cc_39734cuda3std3__48in_placeE
	.align		8
        /*0050*/ 	.dword	_ZN39_INTERNAL_cd5286ab_4_k_cu_d8e551cc_39734cuda3std6ranges3__45__cpo4swapE
	.align		8
        /*0058*/ 	.dword	_ZN39_INTERNAL_cd5286ab_4_k_cu_d8e551cc_39734cuda3std6ranges3__45__cpo9iter_moveE
	.align		8
        /*0060*/ 	.dword	_ZN39_INTERNAL_cd5286ab_4_k_cu_d8e551cc_39734cute7productE
	.align		8
        /*0068*/ 	.dword	_ZN39_INTERNAL_cd5286ab_4_k_cu_d8e551cc_39734cute1_E
	.align		8
        /*0070*/ 	.dword	$str$24
	.align		8
        /*0078*/ 	.dword	$str$25


//--------------------- .text._ZN7cutlass13device_kernelINS_4fmha6kernel28FmhaKernelTmaWarpSpecializedINS1_10collective33FmhaBwdMainloopTmaWarpSpecializedINS_6half_tEfN4cute5tupleIJNS7_1CILi64EEENS9_ILi128EEENS9_ILi48EEEEEENS4_16FusionBwdAdapterINS4_12CausalFusionEEEJEEENS4_17FmhaBwdEpilogueKVIS6_fNS8_IJSA_SC_SA_EEEEENS2_23TileSchedulerBwdAdapterINS2_23IndividualTileSchedulerEEEJEEEEEvNT_6ParamsE --------------------------
	.section	.text._ZN7cutlass13device_kernelINS_4fmha6kernel28FmhaKernelTmaWarpSpecializedINS1_10collective33FmhaBwdMainloopTmaWarpSpecializedINS_6half_tEfN4cute5tupleIJNS7_1CILi64EEENS9_ILi128EEENS9_ILi48EEEEEENS4_16FusionBwdAdapterINS4_12CausalFusionEEEJEEENS4_17FmhaBwdEpilogueKVIS6_fNS8_IJSA_SC_SA_EEEEENS2_23TileSchedulerBwdAdapterINS2_23IndividualTileSchedulerEEEJEEEEEvNT_6ParamsE,"ax",@progbits
	.align	128
.text._ZN7cutlass13device_kernelINS_4fmha6kernel28FmhaKernelTmaWarpSpecializedINS1_10collective33FmhaBwdMainloopTmaWarpSpecializedINS_6half_tEfN4cute5tupleIJNS7_1CILi64EEENS9_ILi128EEENS9_ILi48EEEEEENS4_16FusionBwdAdapterINS4_12CausalFusionEEEJEEENS4_17FmhaBwdEpilogueKVIS6_fNS8_IJSA_SC_SA_EEEEENS2_23TileSchedulerBwdAdapterINS2_23IndividualTileSchedulerEEEJEEEEEvNT_6ParamsE:
        .type           _ZN7cutlass13device_kernelINS_4fmha6kernel28FmhaKernelTmaWarpSpecializedINS1_10collective33FmhaBwdMainloopTmaWarpSpecializedINS_6half_tEfN4cute5tupleIJNS7_1CILi64EEENS9_ILi128EEENS9_ILi48EEEEEENS4_16FusionBwdAdapterINS4_12CausalFusionEEEJEEENS4_17FmhaBwdEpilogueKVIS6_fNS8_IJSA_SC_SA_EEEEENS2_23TileSchedulerBwdAdapterINS2_23IndividualTileSchedulerEEEJEEEEEvNT_6ParamsE,@function
        .size           _ZN7cutlass13device_kernelINS_4fmha6kernel28FmhaKernelTmaWarpSpecializedINS1_10collective33FmhaBwdMainloopTmaWarpSpecializedINS_6half_tEfN4cute5tupleIJNS7_1CILi64EEENS9_ILi128EEENS9_ILi48EEEEEENS4_16FusionBwdAdapterINS4_12CausalFusionEEEJEEENS4_17FmhaBwdEpilogueKVIS6_fNS8_IJSA_SC_SA_EEEEENS2_23TileSchedulerBwdAdapterINS2_23IndividualTileSchedulerEEEJEEEEEvNT_6ParamsE,(.L_x_163 - _ZN7cutlass13device_kernelINS_4fmha6kernel28FmhaKernelTmaWarpSpecializedINS1_10collective33FmhaBwdMainloopTmaWarpSpecializedINS_6half_tEfN4cute5tupleIJNS7_1CILi64EEENS9_ILi128EEENS9_ILi48EEEEEENS4_16FusionBwdAdapterINS4_12CausalFusionEEEJEEENS4_17FmhaBwdEpilogueKVIS6_fNS8_IJSA_SC_SA_EEEEENS2_23TileSchedulerBwdAdapterINS2_23IndividualTileSchedulerEEEJEEEEEvNT_6ParamsE)
        .other          _ZN7cutlass13device_kernelINS_4fmha6kernel28FmhaKernelTmaWarpSpecializedINS1_10collective33FmhaBwdMainloopTmaWarpSpecializedINS_6half_tEfN4cute5tupleIJNS7_1CILi64EEENS9_ILi128EEENS9_ILi48EEEEEENS4_16FusionBwdAdapterINS4_12CausalFusionEEEJEEENS4_17FmhaBwdEpilogueKVIS6_fNS8_IJSA_SC_SA_EEEEENS2_23TileSchedulerBwdAdapterINS2_23IndividualTileSchedulerEEEJEEEEEvNT_6ParamsE,@"STO_CUDA_ENTRY STV_DEFAULT"
_ZN7cutlass13device_kernelINS_4fmha6kernel28FmhaKernelTmaWarpSpecializedINS1_10collective33FmhaBwdMainloopTmaWarpSpecializedINS_6half_tEfN4cute5tupleIJNS7_1CILi64EEENS9_ILi128EEENS9_ILi48EEEEEENS4_16FusionBwdAdapterINS4_12CausalFusionEEEJEEENS4_17FmhaBwdEpilogueKVIS6_fNS8_IJSA_SC_SA_EEEEENS2_23TileSchedulerBwdAdapterINS2_23IndividualTileSchedulerEEEJEEEEEvNT_6ParamsE:
[----:B------:R-:W1:Y:S02]  /*0000*/  LDC R1, c[0x0][0x28] ;  /* 0x00000a00ff017b82 */ /* 0x000e640000000800 */
[----:B-1----:R-:W-:Y:S01]  /*0010*/  VIADD R1, R1, 0xffffff80 ;  /* 0xffffff8001017836 */ /* 0x002fe20000000000 */
[----:B------:R-:W1:Y:S01]  /*0020*/  S2R R2, SR_TID.X ;  /* 0x0000000000027919 */ /* 0x000e620000002100 */
[----:B------:R-:W-:Y:S01]  /*0030*/  ELECT P1, URZ, PT ;  /* 0x00000000003f782f */ /* 0x000fe20003820000 */
[----:B------:R-:W-:Y:S01]  /*0040*/  BSSY B0, `(.L_x_0) ;  /* 0x0000020000007945 */ /* 0x000fe20003800000 */
[----:B-1----:R-:W-:-:S05]  /*0050*/  SHF.R.U32.HI R0, RZ, 0x5, R2 ;  /* 0x00000005ff007819 */ /* 0x002fca0000011602 */
[----:B------:R-:W1:Y:S02]  /*0060*/  SHFL.IDX PT, R3, R0, RZ, 0x1f ;  /* 0x00001fff00037589 */ /* 0x000e6400000e0000 */
[----:B-1----:R-:W-:Y:S02]  /*0070*/  R2UR UR6, R3 ;  /* 0x00000000030672ca */ /* 0x002fe400000e0000 */
[----:B------:R-:W-:-:S06]  /*0080*/  SHF.R.U32.HI R3, RZ, 0x7, R2 ;  /* 0x00000007ff037819 */ /* 0x000fcc0000011602 */
[----:B------:R-:W1:Y:S05]  /*0090*/  SHFL.IDX PT, R3, R3, RZ, 0x1f ;  /* 0x00001fff03037589 */ /* 0x000e6a00000e0000 */
[----:B------:R-:W-:Y:S02]  /*00a0*/  USHF.R.S32.HI UR4, URZ, 0x1f, UR6 ;  /* 0x0000001f3f047899 */ /* 0x000fe40008011406 */
[----:B------:R-:W-:Y:S02]  /*00b0*/  ISETP.NE.OR P0, PT, RZ, UR6, !P1 ;  /* 0x00000006ff007c0c */ /* 0x000fe4000cf05670 */
[----:B------:R-:W-:-:S04]  /*00c0*/  ULEA.HI UR4, UR4, UR6, URZ, 0x2 ;  /* 0x0000000604047291 */ /* 0x000fc8000f8f103f */
[----:B------:R-:W-:-:S04]  /*00d0*/  ULOP3.LUT UR4, UR4, 0xfffffffc, URZ, 0xc0, !UPT ;  /* 0xfffffffc04047892 */ /* 0x000fc8000f8ec03f */
[----:B------:R-:W-:-:S03]  /*00e0*/  UIADD3 UR6, UR6, -UR4, URZ ;  /* 0x8000000406067290 */ /* 0x000fc6000fffe03f */
[----:B------:R-:W-:Y:S09]  /*00f0*/  @P0 BRA `(.L_x_1) ;  /* 0x0000000000500947 */ /* 0x000ff20003800000 */
[----:B------:R-:W-:Y:S02]  /*0100*/  ULDC.64 UR4, c[0x0][0x198] ;  /* 0x0000660000047ab9 */ /* 0x000fe40000000a00 */
[----:B------:R-:W-:Y:S02]  /*0110*/  UIADD3 UR8, UP0, UR4, 0xf0, URZ ;  /* 0x000000f004087890 */ /* 0x000fe4000ff1e03f */
[----:B------:R-:W-:Y:S02]  /*0120*/  UIADD3 UR10, UP1, UR4, 0x1f0, URZ ;  /* 0x000001f0040a7890 */ /* 0x000fe4000ff3e03f */
[----:B------:R-:W-:Y:S02]  /*0130*/  UIADD3 UR12, UP2, UR4, 0x2f0, URZ ;  /* 0x000002f0040c7890 */ /* 0x000fe4000ff5e03f */
[----:B------:R-:W-:Y:S02]  /*0140*/  UIADD3 UR14, UP3, UR4, 0x3f0, URZ ;  /* 0x000003f0040e7890 */ /* 0x000fe4000ff7e03f */
[----:B------:R-:W-:-:S02]  /*0150*/  UIADD3 UR16, UP4, UR4, 0x5f0, URZ ;  /* 0x000005f004107890 */ /* 0x000fc4000ff9e03f */
[----:B------:R-:W-:Y:S02]  /*0160*/  UIADD3.X UR9, URZ, UR5, URZ, UP0, !UPT ;  /* 0x000000053f097290 */ /* 0x000fe400087fe43f */
[----:B------:R-:W-:Y:S02]  /*0170*/  UIADD3 UR4, UP5, UR4, 0x4f0, URZ ;  /* 0x000004f004047890 */ /* 0x000fe4000ffbe03f */
[----:B------:R-:W-:Y:S02]  /*0180*/  UIADD3.X UR11, URZ, UR5, URZ, UP1, !UPT ;  /* 0x000000053f0b7290 */ /* 0x000fe40008ffe43f */
[----:B------:R-:W-:Y:S02]  /*0190*/  UIADD3.X UR13, URZ, UR5, URZ, UP2, !UPT ;  /* 0x000000053f0d7290 */ /* 0x000fe400097fe43f */
[----:B------:R-:W-:Y:S01]  /*01a0*/  UIADD3.X UR15, URZ, UR5, URZ, UP3, !UPT ;  /* 0x000000053f0f7290 */ /* 0x000fe20009ffe43f */
[----:B------:R2:W-:Y:S01]  /*01b0*/  UTMACCTL.PF [UR8] ;  /* 0x00000000080079b9 */ /* 0x0005e20008040000 */
[----:B------:R-:W-:-:S03]  /*01c0*/  UIADD3.X UR17, URZ, UR5, URZ, UP4, !UPT ;  /* 0x000000053f117290 */ /* 0x000fc6000a7fe43f */
[----:B------:R2:W-:Y:S01]  /*01d0*/  UTMACCTL.PF [UR10] ;  /* 0x000000000a0079b9 */ /* 0x0005e20008040000 */
[----:B------:R-:W-:Y:S01]  /*01e0*/  UIADD3.X UR5, URZ, UR5, URZ, UP5, !UPT ;  /* 0x000000053f057290 */ /* 0x000fe2000affe43f */
[----:B------:R2:W-:Y:S02]  /*01f0*/  UTMACCTL.PF [UR12] ;  /* 0x000000000c0079b9 */ /* 0x0005e40008040000 */
[----:B------:R2:W-:Y:S02]  /*0200*/  UTMACCTL.PF [UR14] ;  /* 0x000000000e0079b9 */ /* 0x0005e40008040000 */
[----:B------:R2:W-:Y:S04]  /*0210*/  UTMACCTL.PF [UR16] ;  /* 0x00000000100079b9 */ /* 0x0005e80008040000 */
[----:B------:R2:W-:Y:S02]  /*0220*/  UTMACCTL.PF [UR4] ;  /* 0x00000000040079b9 */ /* 0x0005e40008040000 */
[----:B--2---:R-:W-:Y:S01]  /*0230*/  NOP ;  /* 0x0000000000007918 */ /* 0x004fe20000000000 */
.L_x_1:
[----:B------:R-:W-:Y:S05]  /*0240*/  BSYNC B0 ;  /* 0x0000000000007941 */ /* 0x000fea0003800000 */
.L_x_0:
[----:B------:R-:W2:Y:S01]  /*0250*/  SHFL.IDX PT, R4, R0, RZ, 0x1f ;  /* 0x00001fff00047589 */ /* 0x000ea200000e0000 */
[----:B-1----:R-:W-:Y:S01]  /*0260*/  R2UR UR12, R3 ;  /* 0x00000000030c72ca */ /* 0x002fe200000e0000 */
[----:B------:R-:W-:-:S12]  /*0270*/  UISETP.NE.AND UP0, UPT, UR6, 0x1, UPT ;  /* 0x000000010600788c */ /* 0x000fd8000bf05270 */
[----:B------:R-:W-:Y:S02]  /*0280*/  UIADD3 UR39, UR12, -0x1, URZ ;  /* 0xffffffff0c277890 */ /* 0x000fe4000fffe03f */
[----:B------:R-:W-:Y:S02]  /*0290*/  ULOP3.LUT UP2, URZ, UR12, UR6, URZ, 0xfc, !UPT ;  /* 0x000000060c3f7292 */ /* 0x000fe4000f84fc3f */
[----:B------:R-:W-:Y:S02]  /*02a0*/  UISETP.EQ.AND UP1, UPT, UR12, URZ, !UP0 ;  /* 0x0000003f0c00728c */ /* 0x000fe4000c722270 */
[----:B------:R-:W-:Y:S02]  /*02b0*/  UISETP.GE.U32.AND UP3, UPT, UR39, 0x4, UPT ;  /* 0x000000042700788c */ /* 0x000fe4000bf66070 */
[----:B------:R-:W-:Y:S01]  /*02c0*/  USEL UR5, URZ, 0x2, UP2 ;  /* 0x000000023f057887 */ /* 0x000fe20009000000 */
[----:B--2---:R-:W-:Y:S01]  /*02d0*/  ISETP.NE.AND P0, PT, R4, RZ, PT ;  /* 0x000000ff0400720c */ /* 0x004fe20003f05270 */
[----:B------:R-:W-:-:S02]  /*02e0*/  USEL UR4, URZ, 0x1, !UP1 ;  /* 0x000000013f047887 */ /* 0x000fc4000c800000 */
[----:B------:R-:W-:Y:S02]  /*02f0*/  USEL UR5, UR5, 0x1, UP3 ;  /* 0x0000000105057887 */ /* 0x000fe40009800000 */
[----:B------:R-:W-:-:S08]  /*0300*/  USEL UR4, UR4, 0x2, UP3 ;  /* 0x0000000204047887 */ /* 0x000fd00009800000 */
[----:B------:R-:W-:Y:S05]  /*0310*/  @P0 BRA `(.L_x_2) ;  /* 0x0000000000580947 */ /* 0x000fea0003800000 */
[----:B------:R-:W1:Y:S01]  /*0320*/  S2UR UR8, SR_CgaCtaId ;  /* 0x00000000000879c3 */ /* 0x000e620000008800 */
[----:B------:R-:W-:Y:S01]  /*0330*/  UMOV UR7, 0x400 ;  /* 0x0000040000077882 */ /* 0x000fe20000000000 */
[----:B------:R-:W-:Y:S01]  /*0340*/  UMOV UR9, 0x1 ;  /* 0x0000000100097882 */ /* 0x000fe20000000000 */
[----:B------:R-:W-:Y:S01]  /*0350*/  UMOV UR10, 0x80 ;  /* 0x00000080000a7882 */ /* 0x000fe20000000000 */
[----:B------:R-:W-:Y:S01]  /*0360*/  ELECT P0, URZ, PT ;  /* 0x00000000003f782f */ /* 0x000fe20003800000 */
[----:B------:R-:W-:-:S04]  /*0370*/  UIADD3 UR10, -UR10, 0x100000, URZ ;  /* 0x001000000a0a7890 */ /* 0x000fc8000fffe13f */
[----:B------:R-:W-:Y:S02]  /*0380*/  USHF.L.U32 UR11, UR10, 0xb, URZ ;  /* 0x0000000b0a0b7899 */ /* 0x000fe4000800063f */
[----:B------:R-:W-:Y:S02]  /*0390*/  USHF.L.U32 UR10, UR10, 0x1, URZ ;  /* 0x000000010a0a7899 */ /* 0x000fe4000800063f */
[----:B-1----:R-:W-:Y:S02]  /*03a0*/  ULEA UR7, UR8, UR7, 0x18 ;  /* 0x0000000708077291 */ /* 0x002fe4000f8ec03f */
[----:B------:R-:W-:-:S04]  /*03b0*/  UIADD3 UR8, -UR9, 0x100000, URZ ;  /* 0x0010000009087890 */ /* 0x000fc8000fffe13f */
[----:B------:R-:W-:Y:S02]  /*03c0*/  USHF.L.U32 UR9, UR8, 0xb, URZ ;  /* 0x0000000b08097899 */ /* 0x000fe4000800063f */
[----:B------:R-:W-:Y:S01]  /*03d0*/  USHF.L.U32 UR8, UR8, 0x1, URZ ;  /* 0x0000000108087899 */ /* 0x000fe2000800063f */
[----:B------:R-:W1:Y:S11]  /*03e0*/  FENCE.VIEW.ASYNC.S ;  /* 0x00000000000073c6 */ /* 0x000e760000000000 */
[----:B-1----:R1:W2:Y:S01]  /*03f0*/  SYNCS.EXCH.64 URZ, [UR7+0x16440], UR8 ;  /* 0x01644008073f75b2 */ /* 0x0022a20008000100 */
[----:B------:R1:W3:Y:S01]  /*0400*/  SYNCS.EXCH.64 URZ, [UR7+0x16460], UR10 ;  /* 0x0164600a073f75b2 */ /* 0x0002e20008000100 */
[----:B------:R1:W4:Y:S01]  /*0410*/  SYNCS.EXCH.64 URZ, [UR7+0x16448], UR8 ;  /* 0x01644808073f75b2 */ /* 0x0003220008000100 */
[----:B------:R1:W1:Y:S01]  /*0420*/  SYNCS.EXCH.64 URZ, [UR7+0x16468], UR10 ;  /* 0x0164680a073f75b2 */ /* 0x0002620008000100 */
[----:B------:R1:W1:Y:S01]  /*0430*/  SYNCS.EXCH.64 URZ, [UR7+0x16450], UR8 ;  /* 0x01645008073f75b2 */ /* 0x0002620008000100 */
[----:B------:R1:W1:Y:S01]  /*0440*/  SYNCS.EXCH.64 URZ, [UR7+0x16470], UR10 ;  /* 0x0164700a073f75b2 */ /* 0x0002620008000100 */
[----:B------:R1:W1:Y:S01]  /*0450*/  SYNCS.EXCH.64 URZ, [UR7+0x16458], UR8 ;  /* 0x01645808073f75b2 */ /* 0x0002620008000100 */
[----:B------:R1:W1:Y:S01]  /*0460*/  SYNCS.EXCH.64 URZ, [UR7+0x16478], UR10 ;  /* 0x0164780a073f75b2 */ /* 0x0002620008000100 */
[----:B------:R-:W-:Y:S01]  /*0470*/  NOP ;  /* 0x0000000000007918 */ /* 0x000fe20000000000 */
.L_x_2:
[----:B------:R-:W5:Y:S01]  /*0480*/  SHFL.IDX PT, R3, R0, RZ, 0x1f ;  /* 0x00001fff00037589 */ /* 0x000f6200000e0000 */
[----:B------:R-:W-:Y:S01]  /*0490*/  NOP ;  /* 0x0000000000007918 */ /* 0x000fe20000000000 */
[----:B-----5:R-:W-:-:S13]  /*04a0*/  ISETP.NE.AND P0, PT, R3, RZ, PT ;  /* 0x000000ff0300720c */ /* 0x020fda0003f05270 */
[----:B------:R-:W-:Y:S05]  /*04b0*/  @P0 BRA `(.L_x_3) ;  /* 0x0000000000580947 */ /* 0x000fea0003800000 */
[----:B-1----:R-:W1:Y:S01]  /*04c0*/  S2UR UR8, SR_CgaCtaId ;  /* 0x00000000000879c3 */ /* 0x002e620000008800 */
[----:B------:R-:W-:Y:S01]  /*04d0*/  UMOV UR7, 0x400 ;  /* 0x0000040000077882 */ /* 0x000fe20000000000 */
[----:B------:R-:W-:Y:S01]  /*04e0*/  UMOV UR10, 0x1 ;  /* 0x00000001000a7882 */ /* 0x000fe20000000000 */
[----:B------:R-:W-:Y:S01]  /*04f0*/  UMOV UR9, 0x100 ;  /* 0x0000010000097882 */ /* 0x000fe20000000000 */
[----:B------:R-:W-:-:S04]  /*0500*/  UIADD3 UR10, -UR10, 0x100000, URZ ;  /* 0x001000000a0a7890 */ /* 0x000fc8000fffe13f */
[----:B------:R-:W-:Y:S02]  /*0510*/  USHF.L.U32 UR11, UR10, 0xb, URZ ;  /* 0x0000000b0a0b7899 */ /* 0x000fe4000800063f */
[----:B------:R-:W-:Y:S01]  /*0520*/  USHF.L.U32 UR10, UR10, 0x1, URZ ;  /* 0x000000010a0a7899 */ /* 0x000fe2000800063f */
[----:B------:R-:W-:Y:S01]  /*0530*/  ELECT P0, URZ, PT ;  /* 0x00000000003f782f */ /* 0x000fe20003800000 */
[----:B-1----:R-:W-:Y:S02]  /*0540*/  ULEA UR7, UR8, UR7, 0x18 ;  /* 0x0000000708077291 */ /* 0x002fe4000f8ec03f */
[----:B------:R-:W-:-:S04]  /*0550*/  UIADD3 UR8, -UR9, 0x100000, URZ ;  /* 0x0010000009087890 */ /* 0x000fc8000fffe13f */
[----:B------:R-:W-:Y:S02]  /*0560*/  USHF.L.U32 UR9, UR8, 0xb, URZ ;  /* 0x0000000b08097899 */ /* 0x000fe4000800063f */
[----:B------:R-:W-:Y:S01]  /*0570*/  USHF.L.U32 UR8, UR8, 0x1, URZ ;  /* 0x0000000108087899 */ /* 0x000fe2000800063f */
[----:B------:R-:W1:Y:S03]  /*0580*/  FENCE.VIEW.ASYNC.S ;  /* 0x00000000000073c6 */ /* 0x000e660000000000 */
[----:B-1----:R1:W1:Y:S08]  /*0590*/  SYNCS.EXCH.64 URZ, [UR7+0x16400], UR10 ;  /* 0x0164000a073f75b2 */ /* 0x0022700008000100 */
[----:B------:R1:W1:Y:S01]  /*05a0*/  SYNCS.EXCH.64 URZ, [UR7+0x16420], UR8 ;  /* 0x01642008073f75b2 */ /* 0x0002620008000100 */
[----:B------:R1:W1:Y:S01]  /*05b0*/  SYNCS.EXCH.64 URZ, [UR7+0x16408], UR10 ;  /* 0x0164080a073f75b2 */ /* 0x0002620008000100 */
[----:B------:R1:W1:Y:S01]  /*05c0*/  SYNCS.EXCH.64 URZ, [UR7+0x16428], UR8 ;  /* 0x01642808073f75b2 */ /* 0x0002620008000100 */
[----:B------:R1:W1:Y:S01]  /*05d0*/  SYNCS.EXCH.64 URZ, [UR7+0x16410], UR10 ;  /* 0x0164100a073f75b2 */ /* 0x0002620008000100 */
[----:B------:R1:W1:Y:S01]  /*05e0*/  SYNCS.EXCH.64 URZ, [UR7+0x16430], UR8 ;  /* 0x01643008073f75b2 */ /* 0x0002620008000100 */
[----:B------:R1:W1:Y:S01]  /*05f0*/  SYNCS.EXCH.64 URZ, [UR7+0x16418], UR10 ;  /* 0x0164180a073f75b2 */ /* 0x0002620008000100 */
[----:B------:R1:W1:Y:S01]  /*0600*/  SYNCS.EXCH.64 URZ, [UR7+0x16438], UR8 ;  /* 0x01643808073f75b2 */ /* 0x0002620008000100 */
[----:B------:R-:W-:Y:S01]  /*0610*/  NOP ;  /* 0x0000000000007918 */ /* 0x000fe20000000000 */
.L_x_3:
        /* <DEDUP_REMOVED lines=21> */
[----:B------:R-:W-:Y:S01]  /*0770*/  NOP ;  /* 0x0000000000007918 */ /* 0x000fe20000000000 */
.L_x_4:
[----:B------:R-:W5:Y:S01]  /*0780*/  SHFL.IDX PT, R3, R0, RZ, 0x1f ;  /* 0x00001fff00037589 */ /* 0x000f6200000e0000 */
[----:B------:R-:W-:Y:S01]  /*0790*/  ELECT P0, URZ, PT ;  /* 0x00000000003f782f */ /* 0x000fe20003800000 */
[----:B------:R-:W-:Y:S01]  /*07a0*/  NOP ;  /* 0x0000000000007918 */ /* 0x000fe20000000000 */
[----:B-1----:R-:W-:Y:S02]  /*07b0*/  UMOV UR8, 0x80 ;  /* 0x0000008000087882 */ /* 0x002fe40000000000 */
[C---:B-----5:R-:W-:Y:S02]  /*07c0*/  ISETP.NE.OR P0, PT, R3.reuse, RZ, !P0 ;  /* 0x000000ff0300720c */ /* 0x060fe40004705670 */
[----:B------:R-:W-:-:S11]  /*07d0*/  ISETP.NE.AND P2, PT, R3, RZ, PT ;  /* 0x000000ff0300720c */ /* 0x000fd60003f45270 */
[----:B------:R-:W-:Y:S01]  /*07e0*/  VOTEU.ALL UP1, P0 ;  /* 0x00000000003f7886 */ /* 0x000fe20000020000 */
[----:B------:R-:W-:Y:S01]  /*07f0*/  VOTEU.ALL UP2, P0 ;  /* 0x00000000003f7886 */ /* 0x000fe20000040000 */
[----:B------:R-:W-:Y:S01]  /*0800*/  VOTEU.ALL UP3, P0 ;  /* 0x00000000003f7886 */ /* 0x000fe20000060000 */
[----:B------:R-:W-:Y:S02]  /*0810*/  VOTEU.ALL UP4, P0 ;  /* 0x00000000003f7886 */ /* 0x000fe40000080000 */
[----:B------:R-:W1:Y:S01]  /*0820*/  @!UP1 S2UR UR10, SR_CgaCtaId ;  /* 0x00000000000a99c3 */ /* 0x000e620000008800 */
[----:B------:R-:W-:Y:S01]  /*0830*/  @!UP1 UMOV UR7, 0x400 ;  /* 0x0000040000079882 */ /* 0x000fe20000000000 */
[----:B------:R-:W-:-:S04]  /*0840*/  @!UP1 UIADD3 UR8, -UR8, 0x100000, URZ ;  /* 0x0010000008089890 */ /* 0x000fc8000fffe13f */
[----:B------:R-:W-:Y:S02]  /*0850*/  @!UP1 USHF.L.U32 UR9, UR8, 0xb, URZ ;  /* 0x0000000b08099899 */ /* 0x000fe4000800063f */
[----:B------:R-:W-:Y:S02]  /*0860*/  @!UP1 USHF.L.U32 UR8, UR8, 0x1, URZ ;  /* 0x0000000108089899 */ /* 0x000fe4000800063f */
[----:B-1----:R-:W-:Y:S02]  /*0870*/  @!UP1 ULEA UR7, UR10, UR7, 0x18 ;  /* 0x000000070a079291 */ /* 0x002fe4000f8ec03f */
[----:B------:R-:W-:-:S04]  /*0880*/  UISETP.NE.AND UP1, UPT, UR39, URZ, UPT ;  /* 0x0000003f2700728c */ /* 0x000fc8000bf25270 */
[----:B------:R-:W-:-:S03]  /*0890*/  USEL UR10, URZ, 0x1, UP1 ;  /* 0x000000013f0a7887 */ /* 0x000fc60008800000 */
[----:B------:R-:W-:-:S03]  /*08a0*/  VOTEU.ALL UP1, P0 ;  /* 0x00000000003f7886 */ /* 0x000fc60000020000 */
[----:B------:R-:W-:Y:S01]  /*08b0*/  IMAD.U32 R0, RZ, RZ, UR10 ;  /* 0x0000000aff007e24 */ /* 0x000fe2000f8e00ff */
[----:B------:R-:W1:Y:S02]  /*08c0*/  FENCE.VIEW.ASYNC.S ;  /* 0x00000000000073c6 */ /* 0x000e640000000000 */
[----:B-1----:R1:W1:Y:S01]  /*08d0*/  @!UP1 SYNCS.EXCH.64 URZ, [UR7+0x164a0], UR8 ;  /* 0x0164a008073f95b2 */ /* 0x0022620008000100 */
[----:B------:R1:W1:Y:S01]  /*08e0*/  @!UP2 SYNCS.EXCH.64 URZ, [UR7+0x164a8], UR8 ;  /* 0x0164a808073fa5b2 */ /* 0x0002620008000100 */
[----:B------:R1:W1:Y:S01]  /*08f0*/  @!UP3 SYNCS.EXCH.64 URZ, [UR7+0x164b0], UR8 ;  /* 0x0164b008073fb5b2 */ /* 0x0002620008000100 */
[----:B------:R1:W1:Y:S01]  /*0900*/  @!UP4 SYNCS.EXCH.64 URZ, [UR7+0x164b8], UR8 ;  /* 0x0164b808073fc5b2 */ /* 0x0002620008000100 */
[----:B------:R-:W-:Y:S01]  /*0910*/  NOP ;  /* 0x0000000000007918 */ /* 0x000fe20000000000 */
[----:B------:R-:W-:Y:S05]  /*0920*/  @P2 BRA `(.L_x_5) ;  /* 0x0000000000502947 */ /* 0x000fea0003800000 */
[----:B-1----:R-:W1:Y:S01]  /*0930*/  S2UR UR8, SR_CgaCtaId ;  /* 0x00000000000879c3 */ /* 0x002e620000008800 */
        /* <DEDUP_REMOVED lines=12> */
[----:B-1----:R1:W1:Y:S01]  /*0a00*/  SYNCS.EXCH.64 URZ, [UR7+0x164d0], UR8 ;  /* 0x0164d008073f75b2 */ /* 0x0022620008000100 */
[----:B------:R1:W1:Y:S01]  /*0a10*/  SYNCS.EXCH.64 URZ, [UR7+0x164e8], UR10 ;  /* 0x0164e80a073f75b2 */ /* 0x0002620008000100 */
[----:B------:R1:W1:Y:S01]  /*0a20*/  SYNCS.EXCH.64 URZ, [UR7+0x164d8], UR8 ;  /* 0x0164d808073f75b2 */ /* 0x0002620008000100 */
[----:B------:R1:W1:Y:S01]  /*0a30*/  SYNCS.EXCH.64 URZ, [UR7+0x164f0], UR10 ;  /* 0x0164f00a073f75b2 */ /* 0x0002620008000100 */
[----:B------:R1:W1:Y:S01]  /*0a40*/  SYNCS.EXCH.64 URZ, [UR7+0x164e0], UR8 ;  /* 0x0164e008073f75b2 */ /* 0x0002620008000100 */
[----:B------:R1:W1:Y:S01]  /*0a50*/  SYNCS.EXCH.64 URZ, [UR7+0x164f8], UR10 ;  /* 0x0164f80a073f75b2 */ /* 0x0002620008000100 */
[----:B------:R-:W-:Y:S01]  /*0a60*/  NOP ;  /* 0x0000000000007918 */ /* 0x000fe20000000000 */
.L_x_5:
[----:B------:R-:W-:Y:S01]  /*0a70*/  ISETP.NE.AND P0, PT, RZ, UR12, PT ;  /* 0x0000000cff007c0c */ /* 0x000fe2000bf05270 */
[----:B------:R-:W-:Y:S01]  /*0a80*/  IMAD.U32 R3, RZ, RZ, UR6 ;  /* 0x00000006ff037e24 */ /* 0x000fe2000f8e00ff */
[----:B------:R-:W-:Y:S01]  /*0a90*/  NOP ;  /* 0x0000000000007918 */ /* 0x000fe20000000000 */
[----:B-1234-:R-:W-:Y:S03]  /*0aa0*/  BAR.SYNC.DEFER_BLOCKING 0x0 ;  /* 0x0000000000007b1d */ /* 0x01efe60000010000 */
[----:B------:R-:W-:-:S07]  /*0ab0*/  ISETP.EQ.AND P2, PT, R3, 0x1, P1 ;  /* 0x000000010300780c */ /* 0x000fce0000f42270 */
[----:B------:R-:W-:Y:S06]  /*0ac0*/  @!P0 BRA `(.L_x_6) ;  /* 0x0000006400cc8947 */ /* 0x000fec0003800000 */
[----:B------:R-:W-:-:S06]  /*0ad0*/  UISETP.GT.U32.AND UP0, UPT, UR39, 0x3, UPT ;  /* 0x000000032700788c */ /* 0x000fcc000bf04070 */
[----:B------:R-:W-:-:S13]  /*0ae0*/  PLOP3.LUT P0, PT, PT, PT, UP0, 0x80, 0x0 ;  /* 0x000000000000781c */ /* 0x000fda0003f0f008 */
[----:B------:R-:W-:Y:S05]  /*0af0*/  @P0 EXIT ;  /* 0x000000000000094d */ /* 0x000fea0003800000 */
.L_x_7:
[----:B------:R-:W-:-:S08]  /*0b00*/  NOP ;  /* 0x0000000000007918 */ /* 0x000fd00000000000 */
[----:B------:R-:W1:Y:S02]  /*0b10*/  USETMAXREG.TRY_ALLOC.CTAPOOL UP0, 0xf0 ;  /* 0x000000f0000079c8 */ /* 0x000e640008000600 */
[----:B-1----:R-:W-:-:S13]  /*0b20*/  PLOP3.LUT P0, PT, PT, PT, UP0, 0x80, 0x0 ;  /* 0x000000000000781c */ /* 0x002fda0003f0f008 */
[----:B------:R-:W-:Y:S05]  /*0b30*/  @!P0 BRA `(.L_x_7) ;  /* 0xfffffffc00f08947 */ /* 0x000fea000383ffff */
[----:B------:R-:W-:Y:S01]  /*0b40*/  UISETP.NE.AND UP0, UPT, UR12, 0x1, UPT ;  /* 0x000000010c00788c */ /* 0x000fe2000bf05270 */
[----:B------:R-:W1:Y:S01]  /*0b50*/  S2UR UR38, SR_CTAID.X ;  /* 0x00000000002679c3 */ /* 0x000e620000002500 */
[----:B------:R-:W-:Y:S01]  /*0b60*/  UMOV UR6, URZ ;  /* 0x0000003f00067c82 */ /* 0x000fe20008000000 */
[----:B------:R-:W-:-:S03]  /*0b70*/  UMOV UR13, URZ ;  /* 0x0000003f000d7c82 */ /* 0x000fc60008000000 */
[----:B------:R-:W-:-:S13]  /*0b80*/  PLOP3.LUT P0, PT, PT, PT, UP0, 0x80, 0x0 ;  /* 0x000000000000781c */ /* 0x000fda0003f0f008 */
[----:B------:R-:W-:Y:S05]  /*0b90*/  @!P0 BRA `(.L_x_8) ;  /* 0x0000000000388947 */ /* 0x000fea0003800000 */
[----:B------:R-:W-:Y:S01]  /*0ba0*/  UISETP.NE.AND UP0, UPT, UR12, 0x2, UPT ;  /* 0x000000020c00788c */ /* 0x000fe2000bf05270 */
[----:B------:R-:W-:-:S05]  /*0bb0*/  UMOV UR13, 0x2 ;  /* 0x00000002000d7882 */ /* 0x000fca0000000000 */
[----:B------:R-:W-:-:S13]  /*0bc0*/  PLOP3.LUT P1, PT, PT, PT, UP0, 0x80, 0x0 ;  /* 0x000000000000781c */ /* 0x000fda0003f2f008 */
[----:B------:R-:W-:Y:S05]  /*0bd0*/  @!P1 BRA `(.L_x_8) ;  /* 0x0000000000289947 */ /* 0x000fea0003800000 */
[----:B------:R-:W-:-:S06]  /*0be0*/  UISETP.NE.AND UP0, UPT, UR12, 0x3, UPT ;  /* 0x000000030c00788c */ /* 0x000fcc000bf05270 */
[----:B------:R-:W-:-:S13]  /*0bf0*/  PLOP3.LUT P1, PT, PT, PT, UP0, 0x80, 0x0 ;  /* 0x000000000000781c */ /* 0x000fda0003f2f008 */
[----:B------:R-:W-:Y:S05]  /*0c00*/  @!P1 BRA `(.L_x_9) ;  /* 0x0000000000149947 */ /* 0x000fea0003800000 */
[----:B------:R-:W-:-:S11]  /*0c10*/  UISETP.NE.AND UP0, UPT, UR12, 0x4, UPT ;  /* 0x000000040c00788c */ /* 0x000fd6000bf05270 */
[----:B------:R-:W-:Y:S01]  /*0c20*/  @!UP0 UMOV UR6, 0x1 ;  /* 0x0000000100068882 */ /* 0x000fe20000000000 */
[----:B------:R-:W-:Y:S01]  /*0c30*/  @UP0 UMOV UR13, URZ ;  /* 0x0000003f000d0c82 */ /* 0x000fe20008000000 */
[----:B------:R-:W-:Y:S01]  /*0c40*/  @UP0 UMOV UR6, URZ ;  /* 0x0000003f00060c82 */ /* 0x000fe20008000000 */
[----:B------:R-:W-:Y:S05]  /*0c50*/  BRA `(.L_x_8) ;  /* 0x0000000000087947 */ /* 0x000fea0003800000 */
.L_x_9:
[----:B------:R-:W-:Y:S01]  /*0c60*/  UMOV UR6, 0x1 ;  /* 0x0000000100067882 */ /* 0x000fe20000000000 */
[----:B------:R-:W-:-:S05]  /*0c70*/  UMOV UR13, URZ ;  /* 0x0000003f000d7c82 */ /* 0x000fca0008000000 */
.L_x_8:
[----:B------:R-:W-:Y:S05]  /*0c80*/  @!P0 BRA `(.L_x_10) ;  /* 0x00000000003c8947 */ /* 0x000fea0003800000 */
[----:B------:R-:W-:-:S06]  /*0c90*/  UISETP.NE.AND UP0, UPT, UR12, 0x2, UPT ;  /* 0x000000020c00788c */ /* 0x000fcc000bf05270 */
[----:B------:R-:W-:-:S13]  /*0ca0*/  PLOP3.LUT P0, PT, PT, PT, UP0, 0x80, 0x0 ;  /* 0x000000000000781c */ /* 0x000fda0003f0f008 */
[----:B------:R-:W-:Y:S05]  /*0cb0*/  @!P0 BRA `(.L_x_11) ;  /* 0x0000000000288947 */ /* 0x000fea0003800000 */
[----:B------:R-:W-:-:S06]  /*0cc0*/  UISETP.NE.AND UP0, UPT, UR12, 0x3, UPT ;  /* 0x000000030c00788c */ /* 0x000fcc000bf05270 */
[----:B------:R-:W-:-:S13]  /*0cd0*/  PLOP3.LUT P0, PT, PT, PT, UP0, 0x80, 0x0 ;  /* 0x000000000000781c */ /* 0x000fda0003f0f008 */
[----:B------:R-:W-:Y:S05]  /*0ce0*/  @!P0 BRA `(.L_x_12) ;  /* 0x0000000000148947 */ /* 0x000fea0003800000 */
[----:B------:R-:W-:-:S06]  /*0cf0*/  UISETP.NE.AND UP0, UPT, UR12, 0x4, UPT ;  /* 0x000000040c00788c */ /* 0x000fcc000bf05270 */
[----:B------:R-:W-:-:S13]  /*0d00*/  PLOP3.LUT P0, PT, PT, PT, UP0, 0x80, 0x0 ;  /* 0x000000000000781c */ /* 0x000fda0003f0f008 */
[----:B------:R-:W-:Y:S05]  /*0d10*/  @P0 BRA `(.L_x_13) ;  /* 0x00000000001c0947 */ /* 0x000fea0003800000 */
[----:B-1----:R-:W-:Y:S01]  /*0d20*/  ULEA UR38, UR38, 0x3, 0x1 ;  /* 0x0000000326267891 */ /* 0x002fe2000f8e083f */
[----:B------:R-:W-:Y:S11]  /*0d30*/  BRA `(.L_x_13) ;  /* 0x0000000000147947 */ /* 0x000ff60003800000 */
.L_x_12:
[----:B-1----:R-:W-:Y:S01]  /*0d40*/  ULEA UR38, UR38, 0x2, 0x1 ;  /* 0x0000000226267891 */ /* 0x002fe2000f8e083f */
[----:B------:R-:W-:Y:S11]  /*0d50*/  BRA `(.L_x_13) ;  /* 0x00000000000c7947 */ /* 0x000ff60003800000 */
.L_x_11:
[----:B-1----:R-:W-:Y:S01]  /*0d60*/  ULEA UR38, UR38, 0x1, 0x1 ;  /* 0x0000000126267891 */ /* 0x002fe2000f8e083f */
[----:B------:R-:W-:Y:S11]  /*0d70*/  BRA `(.L_x_13) ;  /* 0x0000000000047947 */ /* 0x000ff60003800000 */
.L_x_10:
[----:B-1----:R-:W-:-:S12]  /*0d80*/  USHF.L.U32 UR38, UR38, 0x1, URZ ;  /* 0x0000000126267899 */ /* 0x002fd8000800063f */
.L_x_13:
[----:B------:R-:W-:-:S04]  /*0d90*/  ULOP3.LUT UR7, UR4, 0x1, URZ, 0xfc, !UPT ;  /* 0x0000000104077892 */ /* 0x000fc8000f8efc3f */
[----:B------:R-:W-:-:S06]  /*0da0*/  UISETP.NE.AND UP0, UPT, UR7, 0x3, UPT ;  /* 0x000000030700788c */ /* 0x000fcc000bf05270 */
[----:B------:R-:W-:-:S13]  /*0db0*/  PLOP3.LUT P0, PT, PT, PT, UP0, 0x80, 0x0 ;  /* 0x000000000000781c */ /* 0x000fda0003f0f008 */
[----:B------:R-:W-:Y:S05]  /*0dc0*/  @!P0 BRA `(.L_x_14) ;  /* 0x0000000000048947 */ /* 0x000fea0003800000 */
[----:B-1----:R-:W-:Y:S01]  /*0dd0*/  BPT.TRAP 0x1 ;  /* 0x000000040000795c */ /* 0x002fe20000300000 */
.L_x_14:
[----:B------:R-:W2:Y:S01]  /*0de0*/  S2UR UR7, SR_CgaCtaId ;  /* 0x00000000000779c3 */ /* 0x000ea20000008800 */
[----:B------:R-:W-:Y:S01]  /*0df0*/  UMOV UR36, 0x400 ;  /* 0x0000040000247882 */ /* 0x000fe20000000000 */
[----:B------:R-:W-:-:S05]  /*0e00*/  IMAD.U32 R4, RZ, RZ, UR6 ;  /* 0x00000006ff047e24 */ /* 0x000fca000f8e00ff */
[----:B------:R-:W-:Y:S01]  /*0e10*/  SHF.L.U32 R4, R4, 0x1f, RZ ;  /* 0x0000001f04047819 */ /* 0x000fe200000006ff */
[----:B--2---:R-:W-:-:S04]  /*0e20*/  ULEA UR36, UR7, UR36, 0x18 ;  /* 0x0000002407247291 */ /* 0x004fc8000f8ec03f */
[----:B------:R-:W-:-:S09]  /*0e30*/  ULEA UR8, UR13, UR36, 0x3 ;  /* 0x000000240d087291 */ /* 0x000fd2000f8e183f */
[----:B------:R-:W2:Y:S02]  /*0e40*/  SYNCS.PHASECHK.TRANS64.TRYWAIT P1, [UR8+0x16440], R4 ;  /* 0x01644004ff0075a7 */ /* 0x000ea40008020148 */
[----:B--2---:R-:W-:Y:S05]  /*0e50*/  @!P1 BRA `(.L_x_15) ;  /* 0x0000009800a49947 */ /* 0x004fea0003800000 */
.L_x_142:
[----:B------:R-:W-:Y:S05]  /*0e60*/  @!P0 BRA `(.L_x_16) ;  /* 0x0000000000048947 */ /* 0x000fea0003800000 */
[----:B-1----:R-:W-:Y:S01]  /*0e70*/  BPT.TRAP 0x1 ;  /* 0x000000040000795c */ /* 0x002fe20000300000 */
.L_x_16:
[----:B------:R-:W3:Y:S01]  /*0e80*/  SYNCS.PHASECHK.TRANS64.TRYWAIT P1, [UR8+0x16448], R4 ;  /* 0x01644804ff0075a7 */ /* 0x000ee20008020148 */
[----:B--2---:R-:W-:-:S04]  /*0e90*/  SHF.R.S32.HI R3, RZ, 0x1f, R2 ;  /* 0x0000001fff037819 */ /* 0x004fc80000011402 */
[----:B------:R-:W-:-:S04]  /*0ea0*/  LEA.HI R3, R3, R2, RZ, 0x7 ;  /* 0x0000000203037211 */ /* 0x000fc800078f38ff */
[----:B------:R-:W-:-:S05]  /*0eb0*/  LOP3.LUT R3, R3, 0xffffff80, RZ, 0xc0, !PT ;  /* 0xffffff8003037812 */ /* 0x000fca00078ec0ff */
[----:B------:R-:W-:Y:S01]  /*0ec0*/  IMAD.IADD R3, R2, 0x1, -R3 ;  /* 0x0000000102037824 */ /* 0x000fe200078e0a03 */
[----:B------:R-:W2:Y:S01]  /*0ed0*/  LDC R157, c[0x0][0x288] ;  /* 0x0000a200ff9d7b82 */ /* 0x000ea20000000800 */
[----:B---3--:R-:W-:Y:S05]  /*0ee0*/  @!P1 BRA `(.L_x_17) ;  /* 0x0000009800989947 */ /* 0x008fea0003800000 */
.L_x_143:
[----:B--2---:R-:W-:Y:S01]  /*0ef0*/  ISETP.GE.AND P1, PT, R157, 0x40, PT ;  /* 0x000000409d00780c */ /* 0x004fe20003f26270 */
[----:B------:R-:W-:Y:S01]  /*0f00*/  UMOV UR37, URZ ;  /* 0x0000003f00257c82 */ /* 0x000fe20008000000 */
[----:B------:R-:W-:Y:S01]  /*0f10*/  IMAD.MOV.U32 R168, RZ, RZ, 0x1 ;  /* 0x00000001ffa87424 */ /* 0x000fe200078e00ff */
[----:B------:R-:W-:Y:S01]  /*0f20*/  CS2R R128, SRZ ;  /* 0x0000000000807805 */ /* 0x000fe2000001ff00 */
[----:B------:R-:W-:Y:S01]  /*0f30*/  IMAD.MOV.U32 R166, RZ, RZ, RZ ;  /* 0x000000ffffa67224 */ /* 0x000fe200078e00ff */
[----:B------:R-:W-:Y:S02]  /*0f40*/  CS2R R130, SRZ ;  /* 0x0000000000827805 */ /* 0x000fe4000001ff00 */
[----:B------:R-:W-:Y:S02]  /*0f50*/  CS2R R132, SRZ ;  /* 0x0000000000847805 */ /* 0x000fe4000001ff00 */
[----:B------:R-:W-:Y:S02]  /*0f60*/  CS2R R134, SRZ ;  /* 0x0000000000867805 */ /* 0x000fe4000001ff00 */
[----:B------:R-:W-:-:S02]  /*0f70*/  CS2R R120, SRZ ;  /* 0x0000000000787805 */ /* 0x000fc4000001ff00 */
[----:B------:R-:W-:Y:S02]  /*0f80*/  CS2R R122, SRZ ;  /* 0x00000000007a7805 */ /* 0x000fe4000001ff00 */
[----:B------:R-:W-:Y:S02]  /*0f90*/  CS2R R124, SRZ ;  /* 0x00000000007c7805 */ /* 0x000fe4000001ff00 */
        /* <DEDUP_REMOVED lines=16> */
[----:B------:R-:W-:Y:S01]  /*10a0*/  CS2R R94, SRZ ;  /* 0x00000000005e7805 */ /* 0x000fe2000001ff00 */
[----:B------:R-:W-:Y:S06]  /*10b0*/  @!P1 BRA `(.L_x_18) ;  /* 0x0000004c00749947 */ /* 0x000fec0003800000 */
[----:B------:R-:W-:Y:S01]  /*10c0*/  SHF.R.S32.HI R2, RZ, 0x1f, R3 ;  /* 0x0000001fff027819 */ /* 0x000fe20000011403 */
[----:B-1----:R-:W-:Y:S02]  /*10d0*/  ULOP3.LUT UR9, UR38, 0x1, URZ, 0xc0, !UPT ;  /* 0x0000000126097892 */ /* 0x002fe4000f8ec03f */
[----:B------:R-:W-:Y:S01]  /*10e0*/  IMAD.U32 R8, RZ, RZ, UR38 ;  /* 0x00000026ff087e24 */ /* 0x000fe2000f8e00ff */
[----:B------:R-:W-:Y:S01]  /*10f0*/  SHF.R.U32.HI R157, RZ, 0x6, R157 ;  /* 0x00000006ff9d7819 */ /* 0x000fe2000001169d */
[----:B------:R-:W-:Y:S01]  /*1100*/  IMAD.MOV.U32 R168, RZ, RZ, 0x1 ;  /* 0x00000001ffa87424 */ /* 0x000fe200078e00ff */
[CC--:B---3--:R-:W-:Y:S01]  /*1110*/  LEA.HI R4, R2.reuse, R3.reuse, RZ, 0x2 ;  /* 0x0000000302047211 */ /* 0x0c8fe200078f10ff */
[----:B------:R-:W-:Y:S01]  /*1120*/  IMAD.MOV.U32 R166, RZ, RZ, RZ ;  /* 0x000000ffffa67224 */ /* 0x000fe200078e00ff */
[----:B------:R-:W-:Y:S01]  /*1130*/  LEA.HI R2, R2, R3, RZ, 0x5 ;  /* 0x0000000302027211 */ /* 0x000fe200078f28ff */
[----:B------:R-:W-:Y:S01]  /*1140*/  IMAD.U32 R159, RZ, RZ, UR9 ;  /* 0x00000009ff9f7e24 */ /* 0x000fe2000f8e00ff */
[--C-:B------:R-:W-:Y:S01]  /*1150*/  SHF.R.S32.HI R5, RZ, 0x2, R4.reuse ;  /* 0x00000002ff057819 */ /* 0x100fe20000011404 */
[----:B------:R-:W-:Y:S01]  /*1160*/  IMAD.MOV.U32 R155, RZ, RZ, RZ ;  /* 0x000000ffff9b7224 */ /* 0x000fe200078e00ff */
[----:B------:R-:W-:Y:S01]  /*1170*/  SHF.R.S32.HI R6, RZ, 0x1f, R4 ;  /* 0x0000001fff067819 */ /* 0x000fe20000011404 */
[----:B------:R-:W-:Y:S01]  /*1180*/  IMAD.MOV.U32 R128, RZ, RZ, RZ ;  /* 0x000000ffff807224 */ /* 0x000fe200078e00ff */
[----:B------:R-:W-:Y:S01]  /*1190*/  LOP3.LUT R4, R4, 0x7ffffffc, RZ, 0xc0, !PT ;  /* 0x7ffffffc04047812 */ /* 0x000fe200078ec0ff */
[----:B------:R-:W-:Y:S01]  /*11a0*/  ULOP3.LUT UR10, UR5, 0x2, URZ, 0xfc, !UPT ;  /* 0x00000002050a7892 */ /* 0x000fe2000f8efc3f */
[----:B------:R-:W-:Y:S01]  /*11b0*/  LEA.HI R6, R6, R5, RZ, 0x3 ;  /* 0x0000000506067211 */ /* 0x000fe200078f18ff */
[----:B------:R-:W-:Y:S01]  /*11c0*/  UMOV UR6, URZ ;  /* 0x0000003f00067c82 */ /* 0x000fe20008000000 */
[----:B------:R-:W-:Y:S01]  /*11d0*/  SHF.R.S32.HI R2, RZ, 0x5, R2 ;  /* 0x00000005ff027819 */ /* 0x000fe20000011402 */
[----:B------:R-:W-:Y:S01]  /*11e0*/  IMAD.IADD R4, R3, 0x1, -R4 ;  /* 0x0000000103047824 */ /* 0x000fe200078e0a04 */
[----:B------:R-:W-:Y:S01]  /*11f0*/  LOP3.LUT R6, R6, 0xfffffff8, RZ, 0xc0, !PT ;  /* 0xfffffff806067812 */ /* 0x000fe200078ec0ff */
[----:B------:R-:W-:Y:S01]  /*1200*/  UMOV UR7, URZ ;  /* 0x0000003f00077c82 */ /* 0x000fe20008000000 */
[----:B------:R-:W-:Y:S01]  /*1210*/  UMOV UR37, URZ ;  /* 0x0000003f00257c82 */ /* 0x000fe20008000000 */
[----:B------:R-:W-:Y:S01]  /*1220*/  IMAD.SHL.U32 R169, R4, 0x2, RZ ;  /* 0x0000000204a97824 */ /* 0x000fe200078e00ff */
[----:B------:R-:W-:Y:S01]  /*1230*/  UMOV UR22, URZ ;  /* 0x0000003f00167c82 */ /* 0x000fe20008000000 */
[----:B------:R-:W-:Y:S01]  /*1240*/  IMAD.IADD R6, R5, 0x1, -R6 ;  /* 0x0000000105067824 */ /* 0x000fe200078e0a06 */
[----:B------:R-:W-:Y:S01]  /*1250*/  ULDC.64 UR24, c[0x0][0x208] ;  /* 0x0000820000187ab9 */ /* 0x000fe20000000a00 */
[----:B------:R-:W-:-:S02]  /*1260*/  IMAD R3, R2, 0x400, R169 ;  /* 0x0000040002037824 */ /* 0x000fc400078e02a9 */
[----:B------:R-:W-:Y:S02]  /*1270*/  IMAD R167, R2, 0x10, R6 ;  /* 0x0000001002a77824 */ /* 0x000fe400078e0206 */
[--C-:B------:R-:W-:Y:S02]  /*1280*/  IMAD R4, R6, 0x8, R3.reuse ;  /* 0x0000000806047824 */ /* 0x100fe400078e0203 */
[----:B------:R-:W-:Y:S02]  /*1290*/  IMAD R165, R2, -0x100, R3 ;  /* 0xffffff0002a57824 */ /* 0x000fe400078e0203 */
[----:B------:R-:W-:Y:S01]  /*12a0*/  IMAD R167, R8, 0x40, R167 ;  /* 0x0000004008a77824 */ /* 0x000fe200078e02a7 */
[----:B------:R-:W-:Y:S01]  /*12b0*/  LEA R4, R4, UR36, 0x1 ;  /* 0x0000002404047c11 */ /* 0x000fe2000f8e08ff */
[----:B------:R-:W-:Y:S02]  /*12c0*/  IMAD R165, R6, 0x10, R165 ;  /* 0x0000001006a57824 */ /* 0x000fe400078e02a5 */
[----:B------:R-:W-:-:S02]  /*12d0*/  IMAD.MOV.U32 R164, RZ, RZ, R169 ;  /* 0x000000ffffa47224 */ /* 0x000fc400078e00a9 */
[----:B------:R-:W-:-:S07]  /*12e0*/  IMAD R159, R159, 0x2000, R4 ;  /* 0x000020009f9f7824 */ /* 0x000fce00078e0204 */
.L_x_42:
[----:B------:R-:W-:-:S13]  /*12f0*/  ISETP.GE.AND P1, PT, R157, 0x1, PT ;  /* 0x000000019d00780c */ /* 0x000fda0003f26270 */
[----:B--2---:R-:W-:Y:S05]  /*1300*/  @!P1 BRA `(.L_x_19) ;  /* 0x0000000000289947 */ /* 0x004fea0003800000 */
[----:B------:R-:W1:Y:S02]  /*1310*/  S2R R2, SR_CTAID.X ;  /* 0x0000000000027919 */ /* 0x000e640000002500 */
[----:B-1----:R-:W-:-:S07]  /*1320*/  IMAD.SHL.U32 R2, R2, 0x80, RZ ;  /* 0x0000008002027824 */ /* 0x002fce00078e00ff */
.L_x_20:
[----:B------:R-:W-:-:S06]  /*1330*/  ULEA UR11, UR6, 0x40, 0x6 ;  /* 0x00000040060b7891 */ /* 0x000fcc000f8e303f */
[----:B------:R-:W-:-:S13]  /*1340*/  ISETP.GT.AND P1, PT, R2, UR11, PT ;  /* 0x0000000b02007c0c */ /* 0x000fda000bf24270 */
[----:B------:R-:W-:Y:S05]  /*1350*/  @!P1 BRA `(.L_x_19) ;  /* 0x0000000000149947 */ /* 0x000fea0003800000 */
[C---:B------:R-:W-:Y:S01]  /*1360*/  ISETP.GT.AND P1, PT, R157.reuse, 0x1, PT ;  /* 0x000000019d00780c */ /* 0x040fe20003f24270 */
[----:B------:R-:W-:Y:S01]  /*1370*/  UIADD3 UR6, UR6, 0x1, URZ ;  /* 0x0000000106067890 */ /* 0x000fe2000fffe03f */
[----:B------:R-:W-:Y:S02]  /*1380*/  VIADD R157, R157, 0xffffffff ;  /* 0xffffffff9d9d7836 */ /* 0x000fe40000000000 */
[----:B------:R-:W-:-:S09]  /*1390*/  VIADD R164, R164, 0x40 ;  /* 0x00000040a4a47836 */ /* 0x000fd20000000000 */
[----:B------:R-:W-:Y:S05]  /*13a0*/  @P1 BRA `(.L_x_20) ;  /* 0xfffffffc00e01947 */ /* 0x000fea000383ffff */
.L_x_19:
[----:B------:R-:W-:-:S13]  /*13b0*/  ISETP.NE.AND P1, PT, R157, RZ, PT ;  /* 0x000000ff9d00720c */ /* 0x000fda0003f25270 */
[----:B------:R-:W-:Y:S05]  /*13c0*/  @!P1 BRA `(.L_x_18) ;  /* 0x0000004800b09947 */ /* 0x000fea0003800000 */
[----:B------:R-:W-:Y:S05]  /*13d0*/  @!P0 BRA `(.L_x_21) ;  /* 0x0000000000048947 */ /* 0x000fea0003800000 */
[----:B------:R-:W-:Y:S01]  /*13e0*/  BPT.TRAP 0x1 ;  /* 0x000000040000795c */ /* 0x000fe20000300000 */
.L_x_21:
[----:B------:R-:W-:Y:S01]  /*13f0*/  ULEA UR11, UR22, UR36, 0x3 ;  /* 0x00000024160b7291 */ /* 0x000fe2000f8e183f */
[----:B------:R-:W-:-:S08]  /*1400*/  SHF.L.U32 R2, R155, 0x1f, RZ ;  /* 0x0000001f9b027819 */ /* 0x000fd000000006ff */
[----:B------:R-:W1:Y:S02]  /*1410*/  SYNCS.PHASECHK.TRANS64.TRYWAIT P1, [UR11+0x16400], R2 ;  /* 0x01640002ff0075a7 */ /* 0x000e64000802014b */
[----:B-1----:R-:W-:Y:S05]  /*1420*/  @!P1 BRA `(.L_x_22) ;  /* 0x0000009400609947 */ /* 0x002fea0003800000 */
.L_x_144:
[----:B------:R-:W-:Y:S01]  /*1430*/  UIADD3 UR11, UR36, 0xa000, URZ ;  /* 0x0000a000240b7890 */ /* 0x000fe2000fffe03f */
[----:B------:R-:W-:Y:S01]  /*1440*/  WARPGROUP.ARRIVE ;  /* 0x00000000000079c5 */ /* 0x000fe20000000000 */
[----:B------:R-:W-:Y:S02]  /*1450*/  USHF.R.U32.HI UR23, URZ, 0x4, UR36 ;  /* 0x000000043f177899 */ /* 0x000fe40008011624 */
[----:B------:R-:W-:Y:S02]  /*1460*/  USHF.R.U32.HI UR11, URZ, 0x4, UR11 ;  /* 0x000000043f0b7899 */ /* 0x000fe4000801160b */
[----:B------:R-:W-:Y:S02]  /*1470*/  ULOP3.LUT UR23, UR23, 0x3fff, URZ, 0xc0, !UPT ;  /* 0x00003fff17177892 */ /* 0x000fe4000f8ec03f */
[----:B------:R-:W-:Y:S02]  /*1480*/  ULOP3.LUT UR21, UR11, 0x3fff, URZ, 0xc0, !UPT ;  /* 0x00003fff0b157892 */ /* 0x000fe4000f8ec03f */
[----:B------:R-:W-:-:S02]  /*1490*/  ULOP3.LUT UR14, UR23, 0x10000, URZ, 0xfc, !UPT ;  /* 0x00010000170e7892 */ /* 0x000fc4000f8efc3f */
[----:B------:R-:W-:Y:S02]  /*14a0*/  ULOP3.LUT UR15, UR21, 0x10000, URZ, 0xfc, !UPT ;  /* 0x00010000150f7892 */ /* 0x000fe4000f8efc3f */
[----:B------:R-:W-:Y:S02]  /*14b0*/  UIMAD UR14, UR13, 0x180, UR14 ;  /* 0x000001800d0e78a4 */ /* 0x000fe4000f8e020e */
[----:B------:R-:W-:Y:S01]  /*14c0*/  UIMAD UR11, UR22, 0x180, UR15 ;  /* 0x00000180160b78a4 */ /* 0x000fe2000f8e020f */
[----:B------:R-:W-:Y:S01]  /*14d0*/  UMOV UR17, 0xc0000010 ;  /* 0xc000001000117882 */ /* 0x000fe20000000000 */
[----:B------:R-:W-:-:S03]  /*14e0*/  UMOV UR19, 0xc0000010 ;  /* 0xc000001000137882 */ /* 0x000fc60000000000 */
[----:B------:R-:W-:Y:S02]  /*14f0*/  UMOV UR16, UR14 ;  /* 0x0000000e00107c82 */ /* 0x000fe40008000000 */
[----:B------:R-:W-:Y:S02]  /*1500*/  UMOV UR18, UR11 ;  /* 0x0000000b00127c82 */ /* 0x000fe40008000000 */
[----:B------:R-:W-:Y:S01]  /*1510*/  HGMMA.64x64x16.F32 R56, gdesc[UR16], RZ, !UPT, gsb0 ;  /* 0x00e00000103879f0 */ /* 0x000fe2000c0008ff */
[----:B------:R-:W-:Y:S02]  /*1520*/  UIADD3 UR16, UR14, 0x80, URZ ;  /* 0x000000800e107890 */ /* 0x000fe4000fffe03f */
[----:B------:R-:W-:Y:S01]  /*1530*/  UIADD3 UR18, UR11, 0x80, URZ ;  /* 0x000000800b127890 */ /* 0x000fe2000fffe03f */
[----:B------:R-:W-:Y:S01]  /*1540*/  UMOV UR17, 0xc0000010 ;  /* 0xc000001000117882 */ /* 0x000fe20000000000 */
[----:B------:R-:W-:Y:S01]  /*1550*/  UMOV UR19, 0xc0000010 ;  /* 0xc000001000137882 */ /* 0x000fe20000000000 */
[----:B------:R-:W-:-:S02]  /*1560*/  WARPGROUP.DEPBAR.LE gsb0, 0x0 ;  /* 0x00008000000079c5 */ /* 0x000fc40000010000 */
[----:B------:R-:W-:-:S06]  /*1570*/  WARPGROUP.ARRIVE ;  /* 0x00000000000079c5 */ /* 0x000fcc0000000000 */
[----:B------:R-:W-:Y:S01]  /*1580*/  HGMMA.64x64x16.F32 R56, gdesc[UR16], R56, gsb0 ;  /* 0x00e00000103879f0 */ /* 0x000fe20008000838 */
[----:B------:R-:W-:Y:S02]  /*1590*/  UIADD3 UR16, UR14, 0x100, URZ ;  /* 0x000001000e107890 */ /* 0x000fe4000fffe03f */
[----:B------:R-:W-:Y:S01]  /*15a0*/  UIADD3 UR18, UR11, 0x100, URZ ;  /* 0x000001000b127890 */ /* 0x000fe2000fffe03f */
[----:B------:R-:W-:Y:S01]  /*15b0*/  UMOV UR17, 0xc0000010 ;  /* 0xc000001000117882 */ /* 0x000fe20000000000 */
[----:B------:R-:W-:Y:S01]  /*15c0*/  UMOV UR19, 0xc0000010 ;  /* 0xc000001000137882 */ /* 0x000fe20000000000 */
[----:B------:R-:W-:-:S04]  /*15d0*/  UIADD3 UR11, UR22, 0x1, URZ ;  /* 0x00000001160b7890 */ /* 0x000fc8000fffe03f */
[----:B------:R-:W-:-:S04]  /*15e0*/  UISETP.NE.AND UP0, UPT, UR11, 0x4, UPT ;  /* 0x000000040b00788c */ /* 0x000fc8000bf05270 */
[----:B------:R-:W-:Y:S02]  /*15f0*/  USEL UR12, URZ, 0x1, UP0 ;  /* 0x000000013f0c7887 */ /* 0x000fe40008000000 */
[----:B------:R-:W-:-:S04]  /*1600*/  USEL UR11, UR11, URZ, UP0 ;  /* 0x0000003f0b0b7287 */ /* 0x000fc80008000000 */
[----:B------:R-:W-:Y:S01]  /*1610*/  LOP3.LUT R155, R155, UR12, RZ, 0x3c, !PT ;  /* 0x0000000c9b9b7c12 */ /* 0x000fe2000f8e3cff */
[----:B------:R-:W-:Y:S02]  /*1620*/  WARPGROUP.DEPBAR.LE gsb0, 0x0 ;  /* 0x00008000000079c5 */ /* 0x000fe40000010000 */
[----:B------:R-:W-:-:S06]  /*1630*/  WARPGROUP.ARRIVE ;  /* 0x00000000000079c5 */ /* 0x000fcc0000000000 */
[----:B------:R-:W-:Y:S03]  /*1640*/  HGMMA.64x64x16.F32 R56, gdesc[UR16], R56, gsb0 ;  /* 0x00e00000103879f0 */ /* 0x000fe60008000838 */
[----:B------:R-:W-:Y:S02]  /*1650*/  WARPGROUP.DEPBAR.LE gsb0, 0x0 ;  /* 0x00008000000079c5 */ /* 0x000fe40000010000 */
[----:B------:R-:W-:Y:S05]  /*1660*/  @!P0 BRA `(.L_x_23) ;  /* 0x0000000000048947 */ /* 0x000fea0003800000 */
[----:B------:R-:W-:Y:S01]  /*1670*/  BPT.TRAP 0x1 ;  /* 0x000000040000795c */ /* 0x000fe20000300000 */
.L_x_23:
[----:B------:R-:W-:Y:S01]  /*1680*/  ULEA UR12, UR11, UR36, 0x3 ;  /* 0x000000240b0c7291 */ /* 0x000fe2000f8e183f */
[----:B------:R-:W-:Y:S01]  /*1690*/  SHF.L.U32 R6, R155, 0x1f, RZ ;  /* 0x0000001f9b067819 */ /* 0x000fe200000006ff */
[----:B-1----:R-:W1:Y:S01]  /*16a0*/  MUFU.RCP64H R3, 2.3591403961181640625 ;  /* 0x4002df8500037908 */ /* 0x002e620000001800 */
[----:B------:R-:W-:Y:S02]  /*16b0*/  IMAD.MOV.U32 R4, RZ, RZ, 0x458a2bb4 ;  /* 0x458a2bb4ff047424 */ /* 0x000fe400078e00ff */
[----:B------:R-:W-:Y:S02]  /*16c0*/  IMAD.MOV.U32 R5, RZ, RZ, 0x4002df85 ;  /* 0x4002df85ff057424 */ /* 0x000fe400078e00ff */
[----:B------:R-:W-:Y:S02]  /*16d0*/  IMAD.MOV.U32 R2, RZ, RZ, RZ ;  /* 0x000000ffff027224 */ /* 0x000fe400078e00ff */
[----:B------:R-:W2:Y:S04]  /*16e0*/  SYNCS.PHASECHK.TRANS64.TRYWAIT P1, [UR12+0x16400], R6 ;  /* 0x01640006ff0075a7 */ /* 0x000ea8000802014c */
[----:B-1----:R-:W-:-:S08]  /*16f0*/  DFMA R4, R2, -R4, 1 ;  /* 0x3ff000000204742b */ /* 0x002fd00000000804 */
[----:B------:R-:W-:-:S08]  /*1700*/  DFMA R4, R4, R4, R4 ;  /* 0x000000040404722b */ /* 0x000fd00000000004 */
[----:B------:R-:W-:Y:S01]  /*1710*/  DFMA R4, R2, R4, R2 ;  /* 0x000000040204722b */ /* 0x000fe20000000002 */
[----:B--2---:R-:W-:Y:S10]  /*1720*/  @!P1 BRA `(.L_x_24) ;  /* 0x0000009000b89947 */ /* 0x004ff40003800000 */
.L_x_145:
[----:B------:R-:W-:Y:S01]  /*1730*/  UMOV UR26, 0x2c515da4 ;  /* 0x2c515da4001a7882 */ /* 0x000fe20000000000 */
[----:B------:R-:W-:Y:S01]  /*1740*/  UMOV UR27, 0x3fd6fc2a ;  /* 0x3fd6fc2a001b7882 */ /* 0x000fe20000000000 */
[----:B------:R-:W-:Y:S01]  /*1750*/  IMAD.MOV.U32 R8, RZ, RZ, -0x748574fc ;  /* 0x8b7a8b04ff087424 */ /* 0x000fe200078e00ff */
[C---:B-1----:R-:W-:Y:S01]  /*1760*/  DMUL R2, R4.reuse, UR26 ;  /* 0x0000001a04027c28 */ /* 0x042fe20008000000 */
[----:B------:R-:W-:Y:S01]  /*1770*/  IMAD.MOV.U32 R9, RZ, RZ, 0x3ed0ee25 ;  /* 0x3ed0ee25ff097424 */ /* 0x000fe200078e00ff */
[----:B------:R-:W-:Y:S01]  /*1780*/  UMOV UR16, 0x3ae80f1e ;  /* 0x3ae80f1e00107882 */ /* 0x000fe20000000000 */
[----:B------:R-:W-:Y:S01]  /*1790*/  UMOV UR17, 0x3eb1380b ;  /* 0x3eb1380b00117882 */ /* 0x000fe20000000000 */
[----:B------:R-:W-:Y:S01]  /*17a0*/  UIMAD UR15, UR11, 0x180, UR15 ;  /* 0x000001800b0f78a4 */ /* 0x000fe2000f8e020f */
[----:B------:R-:W-:Y:S01]  /*17b0*/  WARPGROUP.ARRIVE ;  /* 0x00000000000079c5 */ /* 0x000fe20000000000 */
[----:B------:R-:W-:Y:S01]  /*17c0*/  UMOV UR18, 0x923be72d ;  /* 0x923be72d00127882 */ /* 0x000fe20000000000 */
[----:B------:R-:W-:Y:S01]  /*17d0*/  UMOV UR19, 0x3f624924 ;  /* 0x3f62492400137882 */ /* 0x000fe20000000000 */
[----:B------:R-:W-:Y:S01]  /*17e0*/  DFMA R2, R4, UR26, R2 ;  /* 0x0000001a04027c2b */ /* 0x000fe20008000002 */
[----:B------:R-:W-:Y:S01]  /*17f0*/  UMOV UR28, 0x9999a3c4 ;  /* 0x9999a3c4001c7882 */ /* 0x000fe20000000000 */
[----:B------:R-:W-:Y:S01]  /*1800*/  UMOV UR29, 0x3f899999 ;  /* 0x3f899999001d7882 */ /* 0x000fe20000000000 */
[----:B------:R-:W-:Y:S01]  /*1810*/  IMAD.MOV.U32 R14, RZ, RZ, -0x105c611 ;  /* 0xfefa39efff0e7424 */ /* 0x000fe200078e00ff */
[----:B------:R-:W-:Y:S01]  /*1820*/  STL.128 [R1+0x20], RZ ;  /* 0x000020ff01007387 */ /* 0x000fe20000100c00 */
[----:B------:R-:W-:Y:S01]  /*1830*/  IMAD.MOV.U32 R15, RZ, RZ, 0x3fe62e42 ;  /* 0x3fe62e42ff0f7424 */ /* 0x000fe200078e00ff */
[----:B------:R-:W-:-:S02]  /*1840*/  UIADD3 UR12, UR36, 0x164a0, URZ ;  /* 0x000164a0240c7890 */ /* 0x000fc4000fffe03f */
[C---:B------:R-:W-:Y:S01]  /*1850*/  DMUL R6, R2.reuse, R2 ;  /* 0x0000000202067228 */ /* 0x040fe20000000000 */
[----:B------:R-:W-:Y:S01]  /*1860*/  STL.128 [R1], RZ ;  /* 0x000000ff01007387 */ /* 0x000fe20000100c00 */
[----:B------:R-:W-:Y:S02]  /*1870*/  DADD R10, -R2, UR26 ;  /* 0x0000001a020a7e29 */ /* 0x000fe40008000100 */
[----:B------:R-:W-:Y:S01]  /*1880*/  DFMA R12, R14, 1, R2 ;  /* 0x3ff000000e0c782b */ /* 0x000fe20000000002 */
[----:B------:R-:W-:Y:S03]  /*1890*/  STL.128 [R1+0x10], RZ ;  /* 0x000010ff01007387 */ /* 0x000fe60000100c00 */
[----:B------:R-:W-:Y:S01]  /*18a0*/  DFMA R8, R6, UR16, R8 ;  /* 0x0000001006087c2b */ /* 0x000fe20008000008 */
[----:B------:R-:W-:Y:S01]  /*18b0*/  UMOV UR16, 0x9f02676f ;  /* 0x9f02676f00107882 */ /* 0x000fe20000000000 */
[----:B------:R-:W-:Y:S01]  /*18c0*/  UMOV UR17, 0x3ef3b266 ;  /* 0x3ef3b26600117882 */ /* 0x000fe20000000000 */
[----:B------:R-:W-:Y:S01]  /*18d0*/  DADD R10, R10, R10 ;  /* 0x000000000a0a7229 */ /* 0x000fe2000000000a */
[----:B------:R-:W-:Y:S04]  /*18e0*/  STL.128 [R1+0x30], RZ ;  /* 0x000030ff01007387 */ /* 0x000fe80000100c00 */
[----:B------:R-:W-:Y:S01]  /*18f0*/  DFMA R8, R6, R8, UR16 ;  /* 0x0000001006087e2b */ /* 0x000fe20008000008 */
[----:B------:R-:W-:Y:S01]  /*1900*/  UMOV UR16, 0xa9ab0956 ;  /* 0xa9ab095600107882 */ /* 0x000fe20000000000 */
[----:B------:R-:W-:Y:S01]  /*1910*/  UMOV UR17, 0x3f1745cb ;  /* 0x3f1745cb00117882 */ /* 0x000fe20000000000 */
[----:B------:R-:W-:Y:S01]  /*1920*/  DFMA R10, -R2, UR26, R10 ;  /* 0x0000001a020a7c2b */ /* 0x000fe2000800010a */
[----:B------:R-:W-:Y:S04]  /*1930*/  STL.128 [R1+0x40], RZ ;  /* 0x000040ff01007387 */ /* 0x000fe80000100c00 */
[----:B------:R-:W-:Y:S01]  /*1940*/  DFMA R8, R6, R8, UR16 ;  /* 0x0000001006087e2b */ /* 0x000fe20008000008 */
[----:B------:R-:W-:Y:S01]  /*1950*/  UMOV UR16, 0x2d1b5154 ;  /* 0x2d1b515400107882 */ /* 0x000fe20000000000 */
[----:B------:R-:W-:Y:S01]  /*1960*/  UMOV UR17, 0x3f3c71c7 ;  /* 0x3f3c71c700117882 */ /* 0x000fe20000000000 */
[----:B------:R-:W-:Y:S01]  /*1970*/  DMUL R10, R4, R10 ;  /* 0x0000000a040a7228 */ /* 0x000fe20000000000 */
[----:B------:R-:W-:Y:S01]  /*1980*/  STL.128 [R1+0x50], RZ ;  /* 0x000050ff01007387 */ /* 0x000fe20000100c00 */
[----:B------:R-:W-:-:S03]  /*1990*/  DFMA R4, R14, -1, R12 ;  /* 0xbff000000e04782b */ /* 0x000fc6000000000c */
[----:B------:R-:W-:Y:S01]  /*19a0*/  DFMA R8, R6, R8, UR16 ;  /* 0x0000001006087e2b */ /* 0x000fe20008000008 */
[----:B------:R-:W-:Y:S01]  /*19b0*/  UIADD3 UR16, UR14, 0x180, URZ ;  /* 0x000001800e107890 */ /* 0x000fe2000fffe03f */
[----:B------:R-:W-:Y:S01]  /*19c0*/  STL.128 [R1+0x60], RZ ;  /* 0x000060ff01007387 */ /* 0x000fe20000100c00 */
[----:B------:R-:W-:Y:S02]  /*19d0*/  UMOV UR17, 0xc0000010 ;  /* 0xc000001000117882 */ /* 0x000fe40000000000 */
[----:B------:R-:W-:Y:S01]  /*19e0*/  DADD R4, -R2, R4 ;  /* 0x0000000002047229 */ /* 0x000fe20000000104 */
[----:B------:R-:W-:Y:S02]  /*19f0*/  STL.128 [R1+0x70], RZ ;  /* 0x000070ff01007387 */ /* 0x000fe40000100c00 */
[----:B------:R-:W-:Y:S01]  /*1a00*/  DFMA R8, R6, R8, UR18 ;  /* 0x0000001206087e2b */ /* 0x000fe20008000008 */
[----:B------:R-:W-:Y:S01]  /*1a10*/  UMOV UR18, UR15 ;  /* 0x0000000f00127c82 */ /* 0x000fe20008000000 */
[----:B------:R-:W-:-:S02]  /*1a20*/  UMOV UR19, 0xc0000010 ;  /* 0xc000001000137882 */ /* 0x000fc40000000000 */
[----:B------:R-:W-:Y:S01]  /*1a30*/  HGMMA.64x64x16.F32 R24, gdesc[UR16], RZ, !UPT, gsb0 ;  /* 0x00e00000101879f0 */ /* 0x000fe2000c0008ff */
[----:B------:R-:W-:Y:S01]  /*1a40*/  UMOV UR16, 0x55555554 ;  /* 0x5555555400107882 */ /* 0x000fe20000000000 */
[----:B------:R-:W-:Y:S01]  /*1a50*/  UMOV UR17, 0x3fb55555 ;  /* 0x3fb5555500117882 */ /* 0x000fe20000000000 */
[----:B------:R-:W-:Y:S01]  /*1a60*/  UIADD3 UR18, UR15, 0x80, URZ ;  /* 0x000000800f127890 */ /* 0x000fe2000fffe03f */
[----:B------:R-:W-:Y:S01]  /*1a70*/  DFMA R8, R6, R8, UR28 ;  /* 0x0000001c06087e2b */ /* 0x000fe20008000008 */
[----:B------:R-:W-:-:S07]  /*1a80*/  UMOV UR19, 0xc0000010 ;  /* 0xc000001000137882 */ /* 0x000fce0000000000 */
[----:B------:R-:W-:Y:S01]  /*1a90*/  DFMA R8, R6, R8, UR16 ;  /* 0x0000001006087e2b */ /* 0x000fe20008000008 */
[----:B------:R-:W-:Y:S01]  /*1aa0*/  UMOV UR16, 0xffda0d24 ;  /* 0xffda0d2400107882 */ /* 0x000fe20000000000 */
[----:B------:R-:W-:-:S06]  /*1ab0*/  UMOV UR17, 0x3c7777d0 ;  /* 0x3c7777d000117882 */ /* 0x000fcc0000000000 */
[----:B------:R-:W-:Y:S01]  /*1ac0*/  DMUL R8, R6, R8 ;  /* 0x0000000806087228 */ /* 0x000fe20000000000 */
[----:B------:R-:W-:-:S04]  /*1ad0*/  IMAD.U32 R6, RZ, RZ, UR22 ;  /* 0x00000016ff067e24 */ /* 0x000fc8000f8e00ff */
[----:B------:R-:W-:-:S03]  /*1ae0*/  IMAD R6, R6, 0x40, R169 ;  /* 0x0000004006067824 */ /* 0x000fc600078e02a9 */
[----:B------:R-:W-:Y:S01]  /*1af0*/  DFMA R8, R2, R8, R10 ;  /* 0x000000080208722b */ /* 0x000fe2000000000a */
[----:B------:R-:W-:Y:S01]  /*1b00*/  IMAD.MOV.U32 R2, RZ, RZ, 0x3b39803f ;  /* 0x3b39803fff027424 */ /* 0x000fe200078e00ff */
[----:B------:R-:W-:Y:S01]  /*1b10*/  LEA R11, R6, UR36, 0x2 ;  /* 0x00000024060b7c11 */ /* 0x000fe2000f8e10ff */
[----:B------:R-:W-:-:S05]  /*1b20*/  IMAD.MOV.U32 R3, RZ, RZ, 0x3c7abc9e ;  /* 0x3c7abc9eff037424 */ /* 0x000fca00078e00ff */
[----:B------:R-:W-:-:S08]  /*1b30*/  DADD R4, R8, -R4 ;  /* 0x0000000008047229 */ /* 0x000fd00000000804 */
[----:B------:R-:W-:-:S08]  /*1b40*/  DFMA R4, R2, 1, R4 ;  /* 0x3ff000000204782b */ /* 0x000fd00000000004 */
[----:B------:R-:W-:-:S08]  /*1b50*/  DADD R4, R12, R4 ;  /* 0x000000000c047229 */ /* 0x000fd00000000004 */
[----:B------:R-:W-:Y:S01]  /*1b60*/  DMUL R2, R4, UR16 ;  /* 0x0000001004027c28 */ /* 0x000fe20008000000 */
[----:B------:R-:W-:Y:S01]  /*1b70*/  UMOV UR16, 0x652b82fe ;  /* 0x652b82fe00107882 */ /* 0x000fe20000000000 */
[----:B------:R-:W-:-:S06]  /*1b80*/  UMOV UR17, 0x3ff71547 ;  /* 0x3ff7154700117882 */ /* 0x000fcc0000000000 */
[----:B------:R-:W-:Y:S01]  /*1b90*/  DFMA R2, R4, UR16, R2 ;  /* 0x0000001004027c2b */ /* 0x000fe20008000002 */
[----:B------:R-:W-:Y:S01]  /*1ba0*/  UIADD3 UR16, UR14, 0x200, URZ ;  /* 0x000002000e107890 */ /* 0x000fe2000fffe03f */
[----:B------:R-:W-:Y:S01]  /*1bb0*/  UMOV UR17, 0xc0000010 ;  /* 0xc000001000117882 */ /* 0x000fe20000000000 */
[----:B------:R-:W-:Y:S02]  /*1bc0*/  WARPGROUP.DEPBAR.LE gsb0, 0x0 ;  /* 0x00008000000079c5 */ /* 0x000fe40000010000 */
[----:B------:R-:W1:Y:S05]  /*1bd0*/  LDS.64 R6, [R11+0x16000] ;  /* 0x016000000b067984 */ /* 0x000e6a0000000a00 */
[----:B------:R2:W1:Y:S01]  /*1be0*/  F2F.F32.F64 R3, R2 ;  /* 0x0000000200037310 */ /* 0x0004620000301000 */
[----:B------:R-:W3:Y:S04]  /*1bf0*/  LDS.64 R8, [R11+0x16020] ;  /* 0x016020000b087984 */ /* 0x000ee80000000a00 */
[----:B------:R-:W4:Y:S01]  /*1c00*/  LDS.64 R12, [R11+0x16040] ;  /* 0x016040000b0c7984 */ /* 0x000f220000000a00 */
[----:B--2---:R-:W-:-:S03]  /*1c10*/  IMAD.U32 R2, RZ, RZ, UR11 ;  /* 0x0000000bff027e24 */ /* 0x004fc6000f8e00ff */
[----:B------:R-:W2:Y:S01]  /*1c20*/  LDS.64 R16, [R11+0x16060] ;  /* 0x016060000b107984 */ /* 0x000ea20000000a00 */
[----:B------:R-:W-:-:S03]  /*1c30*/  IMAD R2, R2, 0x40, R169 ;  /* 0x0000004002027824 */ /* 0x000fc600078e02a9 */
[----:B------:R-:W5:Y:S04]  /*1c40*/  LDS.64 R20, [R11+0x16080] ;  /* 0x016080000b147984 */ /* 0x000f680000000a00 */
[----:B------:R-:W5:Y:S01]  /*1c50*/  LDS.64 R136, [R11+0x160a0] ;  /* 0x0160a0000b887984 */ /* 0x000f620000000a00 */
[----:B------:R-:W-:-:S06]  /*1c60*/  WARPGROUP.ARRIVE ;  /* 0x00000000000079c5 */ /* 0x000fcc0000000000 */
[----:B------:R-:W-:Y:S01]  /*1c70*/  HGMMA.64x64x16.F32 R24, gdesc[UR16], R24, gsb0 ;  /* 0x00e00000101879f0 */ /* 0x000fe20008000818 */
[----:B------:R-:W-:Y:S02]  /*1c80*/  UIADD3 UR16, UR14, 0x280, URZ ;  /* 0x000002800e107890 */ /* 0x000fe4000fffe03f */
[----:B------:R-:W-:Y:S01]  /*1c90*/  UIADD3 UR18, UR15, 0x100, URZ ;  /* 0x000001000f127890 */ /* 0x000fe2000fffe03f */
[----:B------:R-:W-:Y:S01]  /*1ca0*/  UMOV UR17, 0xc0000010 ;  /* 0xc000001000117882 */ /* 0x000fe20000000000 */
[----:B------:R-:W-:Y:S01]  /*1cb0*/  UMOV UR19, 0xc0000010 ;  /* 0xc000001000137882 */ /* 0x000fe20000000000 */
[----:B------:R-:W-:-:S04]  /*1cc0*/  ULEA UR14, UR37, UR39, 0x1 ;  /* 0x00000027250e7291 */ /* 0x000fc8000f8e083f */
[----:B------:R-:W-:Y:S01]  /*1cd0*/  ULEA UR14, UR14, UR12, 0x3 ;  /* 0x0000000c0e0e7291 */ /* 0x000fe2000f8e183f */
[C---:B-1----:R-:W-:Y:S01]  /*1ce0*/  FMUL R4, R3.reuse, R6 ;  /* 0x0000000603047220 */ /* 0x042fe20000400000 */
[C---:B------:R-:W-:Y:S01]  /*1cf0*/  FMUL R5, R3.reuse, R7 ;  /* 0x0000000703057220 */ /* 0x040fe20000400000 */
[C---:B---3--:R-:W-:Y:S01]  /*1d00*/  FMUL R8, R3.reuse, R8 ;  /* 0x0000000803087220 */ /* 0x048fe20000400000 */
[C---:B------:R-:W-:Y:S01]  /*1d10*/  FMUL R9, R3.reuse, R9 ;  /* 0x0000000903097220 */ /* 0x040fe20000400000 */
[----:B------:R-:W-:Y:S02]  /*1d20*/  IMAD.MOV.U32 R6, RZ, RZ, R4 ;  /* 0x000000ffff067224 */ /* 0x000fe400078e0004 */
[C---:B----4-:R-:W-:Y:S01]  /*1d30*/  FMUL R12, R3.reuse, R12 ;  /* 0x0000000c030c7220 */ /* 0x050fe20000400000 */
[----:B------:R-:W-:Y:S01]  /*1d40*/  FMUL R13, R3, R13 ;  /* 0x0000000d030d7220 */ /* 0x000fe20000400000 */
[----:B------:R-:W-:Y:S02]  /*1d50*/  IMAD.MOV.U32 R7, RZ, RZ, R5 ;  /* 0x000000ffff077224 */ /* 0x000fe400078e0005 */
[----:B------:R-:W-:-:S02]  /*1d60*/  IMAD.MOV.U32 R14, RZ, RZ, R12 ;  /* 0x000000ffff0e7224 */ /* 0x000fc400078e000c */
[C---:B--2---:R-:W-:Y:S01]  /*1d70*/  FMUL R16, R3.reuse, R16 ;  /* 0x0000001003107220 */ /* 0x044fe20000400000 */
[----:B------:R-:W-:Y:S01]  /*1d80*/  IMAD.MOV.U32 R15, RZ, RZ, R13 ;  /* 0x000000ffff0f7224 */ /* 0x000fe200078e000d */
[----:B------:R-:W-:Y:S01]  /*1d90*/  STL.128 [R1], R4 ;  /* 0x0000000401007387 */ /* 0x000fe20000100c00 */
[----:B------:R-:W-:Y:S02]  /*1da0*/  IMAD.MOV.U32 R10, RZ, RZ, R8 ;  /* 0x000000ffff0a7224 */ /* 0x000fe400078e0008 */
[C---:B------:R-:W-:Y:S01]  /*1db0*/  FMUL R17, R3.reuse, R17 ;  /* 0x0000001103117220 */ /* 0x040fe20000400000 */
[C---:B-----5:R-:W-:Y:S01]  /*1dc0*/  FMUL R20, R3.reuse, R20 ;  /* 0x0000001403147220 */ /* 0x060fe20000400000 */
[----:B------:R1:W-:Y:S01]  /*1dd0*/  STL.128 [R1+0x20], R12 ;  /* 0x0000200c01007387 */ /* 0x0003e20000100c00 */
[C---:B------:R-:W-:Y:S01]  /*1de0*/  FMUL R21, R3.reuse, R21 ;  /* 0x0000001503157220 */ /* 0x040fe20000400000 */
[C---:B------:R-:W-:Y:S01]  /*1df0*/  FMUL R136, R3.reuse, R136 ;  /* 0x0000008803887220 */ /* 0x040fe20000400000 */
[----:B------:R-:W-:Y:S01]  /*1e00*/  FMUL R137, R3, R137 ;  /* 0x0000008903897220 */ /* 0x000fe20000400000 */
[----:B------:R-:W-:-:S02]  /*1e10*/  IMAD.MOV.U32 R18, RZ, RZ, R16 ;  /* 0x000000ffff127224 */ /* 0x000fc400078e0010 */
[----:B------:R-:W-:Y:S02]  /*1e20*/  IMAD.MOV.U32 R19, RZ, RZ, R17 ;  /* 0x000000ffff137224 */ /* 0x000fe400078e0011 */
[----:B------:R-:W-:Y:S02]  /*1e30*/  IMAD.MOV.U32 R22, RZ, RZ, R20 ;  /* 0x000000ffff167224 */ /* 0x000fe400078e0014 */
[----:B------:R-:W-:Y:S01]  /*1e40*/  IMAD.MOV.U32 R23, RZ, RZ, R21 ;  /* 0x000000ffff177224 */ /* 0x000fe200078e0015 */
[----:B------:R-:W-:Y:S01]  /*1e50*/  STL.128 [R1+0x30], R16 ;  /* 0x0000301001007387 */ /* 0x000fe20000100c00 */
[----:B------:R-:W-:Y:S02]  /*1e60*/  IMAD.MOV.U32 R138, RZ, RZ, R136 ;  /* 0x000000ffff8a7224 */ /* 0x000fe400078e0088 */
[----:B------:R-:W-:Y:S01]  /*1e70*/  IMAD.MOV.U32 R139, RZ, RZ, R137 ;  /* 0x000000ffff8b7224 */ /* 0x000fe200078e0089 */
[----:B------:R-:W-:Y:S01]  /*1e80*/  STL.128 [R1+0x40], R20 ;  /* 0x0000401401007387 */ /* 0x000fe20000100c00 */
[----:B-1----:R-:W-:-:S02]  /*1e90*/  LEA R12, R2, UR36, 0x2 ;  /* 0x00000024020c7c11 */ /* 0x002fc4000f8e10ff */
[----:B------:R-:W-:Y:S01]  /*1ea0*/  SHF.L.U32 R13, R0, 0x1f, RZ ;  /* 0x0000001f000d7819 */ /* 0x000fe200000006ff */
[----:B------:R-:W-:Y:S01]  /*1eb0*/  STL.128 [R1+0x50], R136 ;  /* 0x0000508801007387 */ /* 0x000fe20000100c00 */
[----:B------:R-:W-:-:S03]  /*1ec0*/  WARPGROUP.DEPBAR.LE gsb0, 0x0 ;  /* 0x00008000000079c5 */ /* 0x000fc60000010000 */
[----:B------:R-:W1:Y:S04]  /*1ed0*/  LDS.64 R140, [R11+0x160c0] ;  /* 0x0160c0000b8c7984 */ /* 0x000e680000000a00 */
[----:B------:R2:W3:Y:S04]  /*1ee0*/  LDS.64 R142, [R11+0x160e0] ;  /* 0x0160e0000b8e7984 */ /* 0x0004e80000000a00 */
[----:B------:R-:W4:Y:S01]  /*1ef0*/  LDS.64 R150, [R12+0x16020] ;  /* 0x016020000c967984 */ /* 0x000f220000000a00 */
[----:B--2---:R-:W-:-:S03]  /*1f00*/  IMAD.MOV.U32 R11, RZ, RZ, R9 ;  /* 0x000000ffff0b7224 */ /* 0x004fc600078e0009 */
[----:B------:R-:W2:Y:S04]  /*1f10*/  LDS.64 R148, [R12+0x16040] ;  /* 0x016040000c947984 */ /* 0x000ea80000000a00 */
[----:B------:R3:W-:Y:S04]  /*1f20*/  STL.128 [R1+0x10], R8 ;  /* 0x0000100801007387 */ /* 0x0007e80000100c00 */
[----:B------:R1:W2:Y:S04]  /*1f30*/  LDS.64 R146, [R12+0x16060] ;  /* 0x016060000c927984 */ /* 0x0002a80000000a00 */
[----:B------:R1:W2:Y:S04]  /*1f40*/  LDS.64 R144, [R12+0x16080] ;  /* 0x016080000c907984 */ /* 0x0002a80000000a00 */
[----:B------:R1:W2:Y:S04]  /*1f50*/  LDS.64 R172, [R12+0x160a0] ;  /* 0x0160a0000cac7984 */ /* 0x0002a80000000a00 */
[----:B------:R2:W2:Y:S04]  /*1f60*/  LDS.64 R170, [R12+0x160c0] ;  /* 0x0160c0000caa7984 */ /* 0x0004a80000000a00 */
[----:B------:R2:W2:Y:S01]  /*1f70*/  LDS.64 R174, [R12+0x160e0] ;  /* 0x0160e0000cae7984 */ /* 0x0004a20000000a00 */
[C---:B-1----:R-:W-:Y:S01]  /*1f80*/  FMUL R4, R3.reuse, R140 ;  /* 0x0000008c03047220 */ /* 0x042fe20000400000 */
[C---:B------:R-:W-:Y:S01]  /*1f90*/  FMUL R5, R3.reuse, R141 ;  /* 0x0000008d03057220 */ /* 0x040fe20000400000 */
[C---:B---3--:R-:W-:Y:S01]  /*1fa0*/  FMUL R8, R3.reuse, R142 ;  /* 0x0000008e03087220 */ /* 0x048fe20000400000 */
[----:B------:R-:W-:Y:S01]  /*1fb0*/  FMUL R9, R3, R143 ;  /* 0x0000008f03097220 */ /* 0x000fe20000400000 */
[----:B------:R-:W-:Y:S01]  /*1fc0*/  IMAD.MOV.U32 R6, RZ, RZ, R4 ;  /* 0x000000ffff067224 */ /* 0x000fe200078e0004 */
[----:B------:R1:W3:Y:S01]  /*1fd0*/  LDS.64 R2, [R12+0x16000] ;  /* 0x016000000c027984 */ /* 0x0002e20000000a00 */
[----:B------:R-:W-:Y:S01]  /*1fe0*/  WARPGROUP.ARRIVE ;  /* 0x00000000000079c5 */ /* 0x000fe20000000000 */
[----:B------:R-:W-:-:S02]  /*1ff0*/  IMAD.MOV.U32 R7, RZ, RZ, R5 ;  /* 0x000000ffff077224 */ /* 0x000fc400078e0005 */
[----:B------:R-:W-:Y:S02]  /*2000*/  IMAD.MOV.U32 R10, RZ, RZ, R8 ;  /* 0x000000ffff0a7224 */ /* 0x000fe400078e0008 */
[----:B------:R-:W-:Y:S01]  /*2010*/  IMAD.MOV.U32 R11, RZ, RZ, R9 ;  /* 0x000000ffff0b7224 */ /* 0x000fe200078e0009 */
[----:B------:R-:W-:Y:S01]  /*2020*/  HGMMA.64x64x16.F32 R24, gdesc[UR16], R24, gsb0 ;  /* 0x00e00000101879f0 */ /* 0x000fe20008000818 */
[----:B------:R1:W-:Y:S04]  /*2030*/  STL.128 [R1+0x60], R4 ;  /* 0x0000600401007387 */ /* 0x0003e80000100c00 */
[----:B------:R1:W-:Y:S01]  /*2040*/  STL.128 [R1+0x70], R8 ;  /* 0x0000700801007387 */ /* 0x0003e20000100c00 */
[----:B------:R-:W-:Y:S02]  /*2050*/  WARPGROUP.DEPBAR.LE gsb0, 0x0 ;  /* 0x00008000000079c5 */ /* 0x000fe40000010000 */
[----:B------:R-:W5:Y:S02]  /*2060*/  SYNCS.PHASECHK.TRANS64.TRYWAIT P1, [UR14], R13 ;  /* 0x0000000dff0075a7 */ /* 0x000f64000802014e */
[----:B-12345:R-:W-:Y:S05]  /*2070*/  @!P1 BRA `(.L_x_25) ;  /* 0x00000088007c9947 */ /* 0x03efea0003800000 */
.L_x_146:
[----:B------:R-:W2:Y:S04]  /*2080*/  LDL.128 R160, [R1+0x10] ;  /* 0x0000100001a07983 */ /* 0x000ea80000100c00 */
[----:B-1----:R-:W3:Y:S04]  /*2090*/  LDL.128 R4, [R1+0x20] ;  /* 0x0000200001047983 */ /* 0x002ee80000100c00 */
[----:B------:R-:W4:Y:S04]  /*20a0*/  LDL.128 R8, [R1+0x30] ;  /* 0x0000300001087983 */ /* 0x000f280000100c00 */
[----:B------:R-:W5:Y:S04]  /*20b0*/  LDL.128 R12, [R1+0x40] ;  /* 0x00004000010c7983 */ /* 0x000f680000100c00 */
[----:B------:R-:W5:Y:S01]  /*20c0*/  LDL.128 R16, [R1] ;  /* 0x0000000001107983 */ /* 0x000f620000100c00 */
[----:B------:R-:W-:Y:S01]  /*20d0*/  VIADD R140, R164, 0x1 ;  /* 0x00000001a48c7836 */ /* 0x000fe20000000000 */
[----:B------:R-:W-:-:S02]  /*20e0*/  ULDC UR26, c[0x0][0xa04] ;  /* 0x00028100001a7ab9 */ /* 0x000fc40000000800 */
[----:B------:R-:W5:Y:S01]  /*20f0*/  LDL.128 R20, [R1+0x50] ;  /* 0x0000500001147983 */ /* 0x000f620000100c00 */
[----:B------:R-:W-:Y:S02]  /*2100*/  VIADD R153, R167, 0x8 ;  /* 0x00000008a7997836 */ /* 0x000fe40000000000 */
[C---:B------:R-:W-:Y:S01]  /*2110*/  VIADD R142, R164.reuse, 0x8 ;  /* 0x00000008a48e7836 */ /* 0x040fe20000000000 */
[----:B------:R-:W5:Y:S01]  /*2120*/  LDL.128 R136, [R1+0x60] ;  /* 0x0000600001887983 */ /* 0x000f620000100c00 */
[----:B------:R-:W-:Y:S01]  /*2130*/  VIADD R152, R164, 0x9 ;  /* 0x00000009a4987836 */ /* 0x000fe20000000000 */
[----:B------:R-:W-:Y:S01]  /*2140*/  ISETP.GE.AND P6, PT, R140, R167, PT ;  /* 0x000000a78c00720c */ /* 0x000fe20003fc6270 */
[----:B------:R-:W-:Y:S01]  /*2150*/  VIADD R156, R164, 0x10 ;  /* 0x00000010a49c7836 */ /* 0x000fe20000000000 */
[----:B------:R-:W-:Y:S01]  /*2160*/  ISETP.GE.AND P1, PT, R140, R153, PT ;  /* 0x000000998c00720c */ /* 0x000fe20003f26270 */
[----:B------:R-:W-:Y:S01]  /*2170*/  VIADD R158, R164, 0x11 ;  /* 0x00000011a49e7836 */ /* 0x000fe20000000000 */
[-C--:B------:R-:W-:Y:S01]  /*2180*/  ISETP.GE.AND P2, PT, R142, R167.reuse, PT ;  /* 0x000000a78e00720c */ /* 0x080fe20003f46270 */
[----:B------:R-:W-:Y:S01]  /*2190*/  ULDC UR27, c[0x0][0xa00] ;  /* 0x00028000001b7ab9 */ /* 0x000fe20000000800 */
[----:B------:R-:W-:-:S02]  /*21a0*/  ISETP.GE.AND P4, PT, R152, R167, PT ;  /* 0x000000a79800720c */ /* 0x000fc40003f86270 */
[-C--:B------:R-:W-:Y:S02]  /*21b0*/  ISETP.GE.AND P5, PT, R152, R153.reuse, PT ;  /* 0x000000999800720c */ /* 0x080fe40003fa6270 */
[----:B------:R-:W-:Y:S02]  /*21c0*/  FSEL R152, R57, -INF , P6 ;  /* 0xff80000039987808 */ /* 0x000fe40003000000 */
[----:B------:R-:W-:Y:S02]  /*21d0*/  ISETP.GE.AND P3, PT, R142, R153, PT ;  /* 0x000000998e00720c */ /* 0x000fe40003f66270 */
[----:B------:R-:W-:Y:S01]  /*21e0*/  FSEL R154, R59, -INF , P1 ;  /* 0xff8000003b9a7808 */ /* 0x000fe20000800000 */
[----:B------:R-:W-:Y:S01]  /*21f0*/  ULOP3.LUT UR20, UR39, 0x1, URZ, 0xc, !UPT ;  /* 0x0000000127147892 */ /* 0x000fe2000f8e0c3f */
[----:B------:R-:W-:Y:S01]  /*2200*/  FSEL R57, R60, -INF , P2 ;  /* 0xff8000003c397808 */ /* 0x000fe20001000000 */
[----:B------:R-:W-:Y:S01]  /*2210*/  VIADD R60, R164, 0x19 ;  /* 0x00000019a43c7836 */ /* 0x000fe20000000000 */
[C---:B------:R-:W-:Y:S01]  /*2220*/  ISETP.GE.AND P6, PT, R156.reuse, R167, PT ;  /* 0x000000a79c00720c */ /* 0x040fe20003fc6270 */
[----:B------:R-:W-:Y:S01]  /*2230*/  USHF.L.U32 UR14, UR37, 0x1, URZ ;  /* 0x00000001250e7899 */ /* 0x000fe2000800063f */
[----:B------:R-:W-:Y:S01]  /*2240*/  ISETP.GE.AND P1, PT, R156, R153, PT ;  /* 0x000000999c00720c */ /* 0x000fe20003f26270 */
[----:B------:R-:W-:Y:S01]  /*2250*/  VIADD R156, R164, 0x18 ;  /* 0x00000018a49c7836 */ /* 0x000fe20000000000 */
[----:B------:R-:W-:Y:S01]  /*2260*/  FSEL R185, R62, -INF , P3 ;  /* 0xff8000003eb97808 */ /* 0x000fe20001800000 */
[----:B------:R-:W-:Y:S01]  /*2270*/  VIADD R62, R164, 0x20 ;  /* 0x00000020a43e7836 */ /* 0x000fe20000000000 */
[C---:B------:R-:W-:Y:S01]  /*2280*/  ISETP.GE.AND P2, PT, R158.reuse, R167, PT ;  /* 0x000000a79e00720c */ /* 0x040fe20003f46270 */
[--C-:B------:R-:W-:Y:S01]  /*2290*/  FADD R29, R29, -R151.reuse ;  /* 0x800000971d1d7221 */ /* 0x100fe20000000000 */
[----:B------:R-:W-:Y:S01]  /*22a0*/  ISETP.GE.AND P3, PT, R158, R153, PT ;  /* 0x000000999e00720c */ /* 0x000fe20003f66270 */
[----:B------:R-:W-:Y:S01]  /*22b0*/  UIMAD UR17, UR11, 0x180, UR21 ;  /* 0x000001800b1178a4 */ /* 0x000fe2000f8e0215 */
[----:B------:R-:W-:Y:S01]  /*22c0*/  FSEL R187, R64, -INF , P6 ;  /* 0xff80000040bb7808 */ /* 0x000fe20003000000 */
[----:B------:R-:W5:Y:S01]  /*22d0*/  LDL.128 R140, [R1+0x70] ;  /* 0x00007000018c7983 */ /* 0x000f620000100c00 */
[----:B------:R-:W-:Y:S01]  /*22e0*/  FSEL R183, R66, -INF , P1 ;  /* 0xff80000042b77808 */ /* 0x000fe20000800000 */
[----:B------:R-:W-:Y:S01]  /*22f0*/  VIADD R64, R164, 0x38 ;  /* 0x00000038a4407836 */ /* 0x000fe20000000000 */
[----:B------:R-:W-:Y:S01]  /*2300*/  FSEL R178, R61, -INF , P4 ;  /* 0xff8000003db27808 */ /* 0x000fe20002000000 */
[----:B------:R-:W-:Y:S01]  /*2310*/  ULOP3.LUT UR14, UR14, 0xfffffffe, UR20, 0xe2, !UPT ;  /* 0xfffffffe0e0e7892 */ /* 0x000fe2000f8ee214 */
[----:B------:R-:W-:Y:S01]  /*2320*/  FSEL R180, R63, -INF , P5 ;  /* 0xff8000003fb47808 */ /* 0x000fe20002800000 */
[----:B------:R-:W-:Y:S01]  /*2330*/  UMOV UR15, 0xc0000010 ;  /* 0xc0000010000f7882 */ /* 0x000fe20000000000 */
[C---:B------:R-:W-:Y:S01]  /*2340*/  ISETP.GE.AND P6, PT, R60.reuse, R167, PT ;  /* 0x000000a73c00720c */ /* 0x040fe20003fc6270 */
[----:B------:R-:W-:Y:S01]  /*2350*/  ULEA UR16, UR14, UR12, 0x3 ;  /* 0x0000000c0e107291 */ /* 0x000fe2000f8e183f */
[----:B------:R-:W-:Y:S01]  /*2360*/  ISETP.GE.AND P1, PT, R60, R153, PT ;  /* 0x000000993c00720c */ /* 0x000fe20003f26270 */
[----:B------:R-:W-:Y:S01]  /*2370*/  VIADD R60, R164, 0x21 ;  /* 0x00000021a43c7836 */ /* 0x000fe20000000000 */
[C---:B------:R-:W-:Y:S01]  /*2380*/  ISETP.GE.AND P4, PT, R156.reuse, R167, PT ;  /* 0x000000a79c00720c */ /* 0x040fe20003f86270 */
[----:B------:R-:W-:Y:S01]  /*2390*/  UMOV UR14, UR17 ;  /* 0x00000011000e7c82 */ /* 0x000fe20008000000 */
[----:B------:R-:W-:Y:S01]  /*23a0*/  ISETP.GE.AND P5, PT, R156, R153, PT ;  /* 0x000000999c00720c */ /* 0x000fe20003fa6270 */
[----:B------:R-:W-:Y:S01]  /*23b0*/  UIADD3 UR18, UR17, 0x80, URZ ;  /* 0x0000008011127890 */ /* 0x000fe2000fffe03f */
[----:B------:R-:W-:Y:S01]  /*23c0*/  FSEL R182, R65, -INF , P2 ;  /* 0xff80000041b67808 */ /* 0x000fe20001000000 */
[----:B------:R-:W-:Y:S01]  /*23d0*/  UIADD3 UR19, UR17, 0x100, URZ ;  /* 0x0000010011137890 */ /* 0x000fe2000fffe03f */
[----:B------:R-:W-:Y:S01]  /*23e0*/  FSEL R176, R67, -INF , P3 ;  /* 0xff80000043b07808 */ /* 0x000fe20001800000 */
[----:B------:R-:W-:Y:S01]  /*23f0*/  SYNCS.ARRIVE.TRANS64.A1T0 RZ, [UR16], RZ ;  /* 0x000000ffffff79a7 */ /* 0x000fe20008100010 */
[C---:B------:R-:W-:Y:S01]  /*2400*/  ISETP.GE.AND P2, PT, R62.reuse, R167, PT ;  /* 0x000000a73e00720c */ /* 0x040fe20003f46270 */
[----:B------:R-:W-:Y:S01]  /*2410*/  FADD R31, R31, -R151 ;  /* 0x800000971f1f7221 */ /* 0x000fe20000000000 */
[----:B------:R-:W-:Y:S01]  /*2420*/  ISETP.GE.AND P3, PT, R62, R153, PT ;  /* 0x000000993e00720c */ /* 0x000fe20003f66270 */
[----:B------:R-:W-:Y:S01]  /*2430*/  VIADD R62, R164, 0x28 ;  /* 0x00000028a43e7836 */ /* 0x000fe20000000000 */
[----:B------:R-:W-:Y:S01]  /*2440*/  FSEL R181, R68, -INF , P4 ;  /* 0xff80000044b57808 */ /* 0x000fe20002000000 */
[--C-:B------:R-:W-:Y:S01]  /*2450*/  FADD R44, R44, -R172.reuse ;  /* 0x800000ac2c2c7221 */ /* 0x100fe20000000000 */
[----:B------:R-:W-:Y:S01]  /*2460*/  FSEL R177, R70, -INF , P5 ;  /* 0xff80000046b17808 */ /* 0x000fe20002800000 */
[----:B------:R-:W-:Y:S01]  /*2470*/  VIADD R70, R164, 0x39 ;  /* 0x00000039a4467836 */ /* 0x000fe20000000000 */
[----:B------:R-:W-:Y:S01]  /*2480*/  ISETP.GE.AND P4, PT, R60, R167, PT ;  /* 0x000000a73c00720c */ /* 0x000fe20003f86270 */
[----:B------:R-:W-:Y:S01]  /*2490*/  FADD R46, R46, -R172 ;  /* 0x800000ac2e2e7221 */ /* 0x000fe20000000000 */
[----:B------:R-:W-:Y:S01]  /*24a0*/  ISETP.GE.AND P5, PT, R60, R153, PT ;  /* 0x000000993c00720c */ /* 0x000fe20003fa6270 */
[----:B------:R-:W-:Y:S01]  /*24b0*/  VIADD R60, R164, 0x29 ;  /* 0x00000029a43c7836 */ /* 0x000fe20000000000 */
[----:B------:R-:W-:Y:S01]  /*24c0*/  FSEL R158, R69, -INF , P6 ;  /* 0xff800000459e7808 */ /* 0x000fe20003000000 */
[--C-:B------:R-:W-:Y:S01]  /*24d0*/  FADD R69, R25, -R3.reuse ;  /* 0x8000000319457221 */ /* 0x100fe20000000000 */
[----:B------:R-:W-:Y:S01]  /*24e0*/  FSEL R156, R71, -INF , P1 ;  /* 0xff800000479c7808 */ /* 0x000fe20000800000 */
[----:B------:R-:W-:Y:S01]  /*24f0*/  FADD R3, R27, -R3 ;  /* 0x800000031b037221 */ /* 0x000fe20000000000 */
[C---:B------:R-:W-:Y:S01]  /*2500*/  ISETP.GE.AND P6, PT, R62.reuse, R167, PT ;  /* 0x000000a73e00720c */ /* 0x040fe20003fc6270 */
[----:B------:R-:W-:Y:S01]  /*2510*/  FADD R45, R45, -R173 ;  /* 0x800000ad2d2d7221 */ /* 0x000fe20000000000 */
[----:B------:R-:W-:Y:S01]  /*2520*/  ISETP.GE.AND P1, PT, R62, R153, PT ;  /* 0x000000993e00720c */ /* 0x000fe20003f26270 */
[----:B------:R-:W-:Y:S01]  /*2530*/  VIADD R62, R164, 0x30 ;  /* 0x00000030a43e7836 */ /* 0x000fe20000000000 */
[----:B------:R-:W-:Y:S01]  /*2540*/  FSEL R179, R72, -INF , P2 ;  /* 0xff80000048b37808 */ /* 0x000fe20001000000 */
[----:B------:R-:W-:Y:S01]  /*2550*/  UIADD3 UR16, UR17, 0x120, URZ ;  /* 0x0000012011107890 */ /* 0x000fe2000fffe03f */
[----:B------:R-:W-:Y:S01]  /*2560*/  FSEL R67, R74, -INF , P3 ;  /* 0xff8000004a437808 */ /* 0x000fe20001800000 */
[--C-:B------:R-:W-:Y:S01]  /*2570*/  FADD R49, R49, -R171.reuse ;  /* 0x800000ab31317221 */ /* 0x100fe20000000000 */
[C---:B------:R-:W-:Y:S01]  /*2580*/  ISETP.GE.AND P2, PT, R60.reuse, R167, PT ;  /* 0x000000a73c00720c */ /* 0x040fe20003f46270 */
[----:B------:R-:W-:Y:S01]  /*2590*/  FADD R51, R51, -R171 ;  /* 0x800000ab33337221 */ /* 0x000fe20000000000 */
[----:B------:R-:W-:Y:S01]  /*25a0*/  ISETP.GE.AND P3, PT, R60, R153, PT ;  /* 0x000000993c00720c */ /* 0x000fe20003f66270 */
[----:B------:R-:W-:Y:S01]  /*25b0*/  VIADD R60, R164, 0x31 ;  /* 0x00000031a43c7836 */ /* 0x000fe20000000000 */
[----:B------:R-:W-:Y:S01]  /*25c0*/  FSEL R72, R73, -INF , P4 ;  /* 0xff80000049487808 */ /* 0x000fe20002000000 */
[----:B------:R-:W-:Y:S01]  /*25d0*/  FADD R48, R48, -R170 ;  /* 0x800000aa30307221 */ /* 0x000fe20000000000 */
[----:B------:R-:W-:Y:S01]  /*25e0*/  ISETP.GE.AND P4, PT, R62, R167, PT ;  /* 0x000000a73e00720c */ /* 0x000fe20003f86270 */
[----:B------:R-:W-:Y:S01]  /*25f0*/  FADD R36, R36, -R146 ;  /* 0x8000009224247221 */ /* 0x000fe20000000000 */
[----:B------:R-:W-:Y:S01]  /*2600*/  FSEL R59, R78, -INF , P1 ;  /* 0xff8000004e3b7808 */ /* 0x000fe20000800000 */
[----:B------:R-:W-:Y:S01]  /*2610*/  FADD R40, R40, -R144 ;  /* 0x8000009028287221 */ /* 0x000fe20000000000 */
[-C--:B------:R-:W-:Y:S01]  /*2620*/  ISETP.GE.AND P1, PT, R60, R153.reuse, PT ;  /* 0x000000993c00720c */ /* 0x080fe20003f26270 */
[----:B------:R-:W-:Y:S01]  /*2630*/  FADD R50, R50, -R170 ;  /* 0x800000aa32327221 */ /* 0x000fe20000000000 */
[----:B------:R-:W-:Y:S01]  /*2640*/  FSEL R65, R80, -INF , P4 ;  /* 0xff80000050417808 */ /* 0x000fe20002000000 */
[----:B------:R-:W-:Y:S01]  /*2650*/  FADD R74, R41, -R145 ;  /* 0x80000091294a7221 */ /* 0x000fe20000000000 */
[----:B------:R-:W-:Y:S01]  /*2660*/  ISETP.GE.AND P4, PT, R164, R153, PT ;  /* 0x00000099a400720c */ /* 0x000fe20003f86270 */
[----:B------:R-:W-:Y:S01]  /*2670*/  UIADD3 UR37, UR37, 0x1, URZ ;  /* 0x0000000125257890 */ /* 0x000fe2000fffe03f */
[----:B------:R-:W-:Y:S01]  /*2680*/  FSEL R66, R83, -INF , P1 ;  /* 0xff80000053427808 */ /* 0x000fe20000800000 */
[----:B------:R-:W-:Y:S01]  /*2690*/  FADD R83, R34, -R148 ;  /* 0x8000009422537221 */ /* 0x000fe20000000000 */
[-C--:B------:R-:W-:Y:S01]  /*26a0*/  ISETP.GE.AND P1, PT, R70, R167.reuse, PT ;  /* 0x000000a74600720c */ /* 0x080fe20003f26270 */
[----:B------:R-:W-:Y:S01]  /*26b0*/  FADD R34, R37, -R147 ;  /* 0x8000009325227221 */ /* 0x000fe20000000000 */
[----:B------:R-:W-:Y:S01]  /*26c0*/  FSEL R68, R75, -INF , P5 ;  /* 0xff8000004b447808 */ /* 0x000fe20002800000 */
[----:B------:R-:W-:Y:S01]  /*26d0*/  FADD R52, R52, -R174 ;  /* 0x800000ae34347221 */ /* 0x000fe20000000000 */
[----:B------:R-:W-:Y:S01]  /*26e0*/  FSEL R75, R58, -INF , P4 ;  /* 0xff8000003a4b7808 */ /* 0x000fe20002000000 */
[----:B------:R-:W-:Y:S01]  /*26f0*/  FADD R53, R53, -R175 ;  /* 0x800000af35357221 */ /* 0x000fe20000000000 */
[----:B------:R-:W-:Y:S01]  /*2700*/  FSEL R58, R85, -INF , P1 ;  /* 0xff800000553a7808 */ /* 0x000fe20000800000 */
[----:B------:R-:W-:Y:S01]  /*2710*/  UISETP.NE.AND UP0, UPT, UR37, 0x2, UPT ;  /* 0x000000022500788c */ /* 0x000fe2000bf05270 */
[----:B------:R-:W-:Y:S01]  /*2720*/  FSEL R63, R76, -INF , P6 ;  /* 0xff8000004c3f7808 */ /* 0x000fe20003000000 */
[----:B------:R-:W-:Y:S01]  /*2730*/  FADD R42, R42, -R144 ;  /* 0x800000902a2a7221 */ /* 0x000fe20000000000 */
[----:B------:R-:W-:Y:S01]  /*2740*/  ISETP.GE.AND P6, PT, R60, R167, PT ;  /* 0x000000a73c00720c */ /* 0x000fe20003fc6270 */
[----:B------:R-:W-:Y:S01]  /*2750*/  FADD R43, R43, -R145 ;  /* 0x800000912b2b7221 */ /* 0x000fe20000000000 */
[----:B------:R-:W-:Y:S01]  /*2760*/  ISETP.GE.AND P5, PT, R62, R153, PT ;  /* 0x000000993e00720c */ /* 0x000fe20003fa6270 */
[----:B------:R-:W-:Y:S01]  /*2770*/  FADD R47, R47, -R173 ;  /* 0x800000ad2f2f7221 */ /* 0x000fe20000000000 */
[----:B------:R-:W-:Y:S01]  /*2780*/  FSEL R60, R77, -INF , P2 ;  /* 0xff8000004d3c7808 */ /* 0x000fe20001000000 */
[--C-:B------:R-:W-:Y:S01]  /*2790*/  FADD R77, R28, -R150.reuse ;  /* 0x800000961c4d7221 */ /* 0x100fe20000000000 */
[----:B------:R-:W-:Y:S01]  /*27a0*/  FSEL R62, R79, -INF , P3 ;  /* 0xff8000004f3e7808 */ /* 0x000fe20001800000 */
[----:B------:R-:W-:Y:S01]  /*27b0*/  FADD R79, R30, -R150 ;  /* 0x800000961e4f7221 */ /* 0x000fe20000000000 */
[C---:B------:R-:W-:Y:S01]  /*27c0*/  ISETP.GE.AND P2, PT, R64.reuse, R167, PT ;  /* 0x000000a74000720c */ /* 0x040fe20003f46270 */
[----:B------:R-:W-:Y:S01]  /*27d0*/  FADD R30, R33, -R149 ;  /* 0x80000095211e7221 */ /* 0x000fe20000000000 */
[----:B------:R-:W-:Y:S01]  /*27e0*/  ISETP.GE.AND P3, PT, R64, R153, PT ;  /* 0x000000994000720c */ /* 0x000fe20003f66270 */
[----:B------:R-:W-:Y:S01]  /*27f0*/  FADD R33, R38, -R146 ;  /* 0x8000009226217221 */ /* 0x000fe20000000000 */
[----:B------:R-:W-:Y:S01]  /*2800*/  FSEL R64, R81, -INF , P6 ;  /* 0xff80000051407808 */ /* 0x000fe20003000000 */
[----:B------:R-:W-:Y:S01]  /*2810*/  FADD R38, R39, -R147 ;  /* 0x8000009327267221 */ /* 0x000fe20000000000 */
[----:B------:R-:W-:Y:S01]  /*2820*/  ISETP.GE.AND P6, PT, R164, R167, PT ;  /* 0x000000a7a400720c */ /* 0x000fe20003fc6270 */
[----:B------:R-:W-:Y:S01]  /*2830*/  FADD R81, R32, -R148 ;  /* 0x8000009420517221 */ /* 0x000fe20000000000 */
[----:B------:R-:W-:Y:S01]  /*2840*/  FSEL R61, R82, -INF , P5 ;  /* 0xff800000523d7808 */ /* 0x000fe20002800000 */
[----:B------:R-:W-:Y:S01]  /*2850*/  FADD R32, R35, -R149 ;  /* 0x8000009523207221 */ /* 0x000fe20000000000 */
[----:B------:R-:W-:Y:S01]  /*2860*/  FSEL R73, R56, -INF , P6 ;  /* 0xff80000038497808 */ /* 0x000fe20003000000 */
[--C-:B------:R-:W-:Y:S01]  /*2870*/  FADD R56, R24, -R2.reuse ;  /* 0x8000000218387221 */ /* 0x100fe20000000000 */
[----:B------:R-:W-:Y:S01]  /*2880*/  ISETP.GE.AND P5, PT, R70, R153, PT ;  /* 0x000000994600720c */ /* 0x000fe20003fa6270 */
[----:B------:R-:W-:Y:S01]  /*2890*/  FADD R2, R26, -R2 ;  /* 0x800000021a027221 */ /* 0x000fe20000000000 */
[----:B------:R-:W-:Y:S01]  /*28a0*/  FSEL R71, R84, -INF , P2 ;  /* 0xff80000054477808 */ /* 0x000fe20001000000 */
[----:B------:R-:W-:Y:S01]  /*28b0*/  FADD R54, R54, -R174 ;  /* 0x800000ae36367221 */ /* 0x000fe20000000000 */
[----:B------:R-:W-:Y:S01]  /*28c0*/  FSEL R70, R87, -INF , P5 ;  /* 0xff80000057467808 */ /* 0x000fe20002800000 */
[----:B------:R-:W-:Y:S01]  /*28d0*/  FADD R55, R55, -R175 ;  /* 0x800000af37377221 */ /* 0x000fe20000000000 */
[----:B------:R-:W-:Y:S01]  /*28e0*/  USEL UR37, UR37, URZ, UP0 ;  /* 0x0000003f25257287 */ /* 0x000fe20008000000 */
[----:B--2---:R-:W-:Y:S01]  /*28f0*/  FFMA R25, R178, UR26, -R161 ;  /* 0x0000001ab2197c23 */ /* 0x004fe200080008a1 */
[----:B------:R-:W-:Y:S01]  /*2900*/  FFMA R163, R180, UR26, -R163 ;  /* 0x0000001ab4a37c23 */ /* 0x000fe200080008a3 */
[----:B------:R-:W-:Y:S01]  /*2910*/  FFMA R27, R185, UR26, -R162 ;  /* 0x0000001ab91b7c23 */ /* 0x000fe200080008a2 */
[----:B------:R-:W-:Y:S01]  /*2920*/  FFMA R160, R57, UR26, -R160 ;  /* 0x0000001a39a07c23 */ /* 0x000fe200080008a0 */
[----:B---3--:R-:W-:Y:S01]  /*2930*/  FFMA R6, R183, UR26, -R6 ;  /* 0x0000001ab7067c23 */ /* 0x008fe20008000806 */
[----:B------:R-:W-:Y:S01]  /*2940*/  FSETP.GEU.AND P4, PT, R25, -126, PT ;  /* 0xc2fc00001900780b */ /* 0x000fe20003f8e000 */
[----:B------:R-:W-:Y:S01]  /*2950*/  FFMA R176, R176, UR26, -R7 ;  /* 0x0000001ab0b07c23 */ /* 0x000fe20008000807 */
[----:B------:R-:W-:Y:S01]  /*2960*/  FSETP.GEU.AND P1, PT, R163, -126, PT ;  /* 0xc2fc0000a300780b */ /* 0x000fe20003f2e000 */
[----:B----4-:R-:W-:Y:S01]  /*2970*/  FFMA R8, R181, UR26, -R8 ;  /* 0x0000001ab5087c23 */ /* 0x010fe20008000808 */
[----:B------:R-:W-:Y:S01]  /*2980*/  FSETP.GEU.AND P5, PT, R27, -126, PT ;  /* 0xc2fc00001b00780b */ /* 0x000fe20003fae000 */
[----:B------:R-:W-:Y:S01]  /*2990*/  FFMA R158, R158, UR26, -R9 ;  /* 0x0000001a9e9e7c23 */ /* 0x000fe20008000809 */
[----:B------:R-:W-:Y:S01]  /*29a0*/  FFMA R156, R156, UR26, -R11 ;  /* 0x0000001a9c9c7c23 */ /* 0x000fe2000800080b */
[----:B-----5:R-:W-:Y:S01]  /*29b0*/  FFMA R12, R179, UR26, -R12 ;  /* 0x0000001ab30c7c23 */ /* 0x020fe2000800080c */
[----:B------:R-:W-:Y:S01]  /*29c0*/  FFMA R13, R72, UR26, -R13 ;  /* 0x0000001a480d7c23 */ /* 0x000fe2000800080d */
[----:B------:R-:W-:Y:S01]  /*29d0*/  FSEL R57, R86, -INF , P3 ;  /* 0xff80000056397808 */ /* 0x000fe20001800000 */
[----:B------:R-:W-:Y:S01]  /*29e0*/  FFMA R4, R187, UR26, -R4 ;  /* 0x0000001abb047c23 */ /* 0x000fe20008000804 */
[----:B------:R-:W-:Y:S01]  /*29f0*/  FSETP.GEU.AND P3, PT, R160, -126, PT ;  /* 0xc2fc0000a000780b */ /* 0x000fe20003f6e000 */
[----:B------:R-:W-:Y:S01]  /*2a00*/  FFMA R18, R75, UR26, -R18 ;  /* 0x0000001a4b127c23 */ /* 0x000fe20008000812 */
[----:B------:R-:W-:Y:S01]  /*2a10*/  @!P4 FMUL R25, R25, 0.5 ;  /* 0x3f0000001919c820 */ /* 0x000fe20000400000 */
[----:B------:R-:W-:Y:S01]  /*2a20*/  FSETP.GEU.AND P6, PT, R12, -126, PT ;  /* 0xc2fc00000c00780b */ /* 0x000fe20003fce000 */
[----:B------:R-:W-:Y:S01]  /*2a30*/  @!P1 FMUL R163, R163, 0.5 ;  /* 0x3f000000a3a39820 */ /* 0x000fe20000400000 */
[----:B------:R-:W-:Y:S01]  /*2a40*/  FFMA R19, R154, UR26, -R19 ;  /* 0x0000001a9a137c23 */ /* 0x000fe20008000813 */
[----:B------:R-:W-:Y:S01]  /*2a50*/  @!P5 FMUL R27, R27, 0.5 ;  /* 0x3f0000001b1bd820 */ /* 0x000fe20000400000 */
[----:B------:R-:W-:Y:S01]  /*2a60*/  FFMA R16, R73, UR26, -R16 ;  /* 0x0000001a49107c23 */ /* 0x000fe20008000810 */
[----:B------:R-:W1:Y:S01]  /*2a70*/  MUFU.EX2 R25, R25 ;  /* 0x0000001900197308 */ /* 0x000e620000000800 */
[----:B------:R-:W-:Y:S01]  /*2a80*/  FFMA R17, R152, UR26, -R17 ;  /* 0x0000001a98117c23 */ /* 0x000fe20008000811 */
[----:B------:R-:W-:Y:S01]  /*2a90*/  FSETP.GEU.AND P2, PT, R4, -126, PT ;  /* 0xc2fc00000400780b */ /* 0x000fe20003f4e000 */
[----:B------:R-:W-:Y:S01]  /*2aa0*/  FFMA R28, R182, UR26, -R5 ;  /* 0x0000001ab61c7c23 */ /* 0x000fe20008000805 */
[----:B------:R-:W-:Y:S01]  /*2ab0*/  FFMA R10, R177, UR26, -R10 ;  /* 0x0000001ab10a7c23 */ /* 0x000fe2000800080a */
[----:B------:R-:W-:Y:S01]  /*2ac0*/  @!P3 FMUL R160, R160, 0.5 ;  /* 0x3f000000a0a0b820 */ /* 0x000fe20000400000 */
[----:B------:R-:W-:Y:S01]  /*2ad0*/  FFMA R14, R67, UR26, -R14 ;  /* 0x0000001a430e7c23 */ /* 0x000fe2000800080e */
[----:B------:R-:W-:Y:S01]  /*2ae0*/  FFMA R15, R68, UR26, -R15 ;  /* 0x0000001a440f7c23 */ /* 0x000fe2000800080f */
[----:B------:R-:W2:Y:S01]  /*2af0*/  MUFU.EX2 R24, R163 ;  /* 0x000000a300187308 */ /* 0x000ea20000000800 */
[----:B------:R-:W-:Y:S01]  /*2b00*/  @!P6 FMUL R12, R12, 0.5 ;  /* 0x3f0000000c0ce820 */ /* 0x000fe20000400000 */
[----:B------:R-:W-:Y:S01]  /*2b10*/  FFMA R20, R63, UR26, -R20 ;  /* 0x0000001a3f147c23 */ /* 0x000fe20008000814 */
[----:B------:R-:W-:Y:S01]  /*2b20*/  FFMA R21, R60, UR26, -R21 ;  /* 0x0000001a3c157c23 */ /* 0x000fe20008000815 */
[----:B------:R-:W-:Y:S01]  /*2b30*/  FFMA R22, R59, UR26, -R22 ;  /* 0x0000001a3b167c23 */ /* 0x000fe20008000816 */
[----:B------:R-:W-:Y:S01]  /*2b40*/  FFMA R64, R64, UR26, -R137 ;  /* 0x0000001a40407c23 */ /* 0x000fe20008000889 */
[----:B------:R-:W-:Y:S01]  /*2b50*/  FFMA R66, R66, UR26, -R139 ;  /* 0x0000001a42427c23 */ /* 0x000fe2000800088b */
[----:B------:R-:W-:Y:S01]  /*2b60*/  @!P2 FMUL R4, R4, 0.5 ;  /* 0x3f0000000404a820 */ /* 0x000fe20000400000 */
[----:B------:R-:W3:Y:S01]  /*2b70*/  MUFU.EX2 R27, R27 ;  /* 0x0000001b001b7308 */ /* 0x000ee20000000800 */
[----:B-1----:R-:W-:Y:S01]  /*2b80*/  @!P4 FMUL R25, R25, R25 ;  /* 0x000000191919c220 */ /* 0x002fe20000400000 */
[----:B------:R-:W-:Y:S01]  /*2b90*/  FSETP.GEU.AND P4, PT, R6, -126, PT ;  /* 0xc2fc00000600780b */ /* 0x000fe20003f8e000 */
[----:B------:R-:W-:Y:S01]  /*2ba0*/  FFMA R23, R62, UR26, -R23 ;  /* 0x0000001a3e177c23 */ /* 0x000fe20008000817 */
[----:B------:R-:W-:Y:S01]  /*2bb0*/  FFMA R65, R65, UR26, -R136 ;  /* 0x0000001a41417c23 */ /* 0x000fe20008000888 */
[----:B------:R-:W-:-:S03]  /*2bc0*/  FFMA R61, R61, UR26, -R138 ;  /* 0x0000001a3d3d7c23 */ /* 0x000fc6000800088a */
[----:B------:R-:W1:Y:S01]  /*2bd0*/  MUFU.EX2 R12, R12 ;  /* 0x0000000c000c7308 */ /* 0x000e620000000800 */
[----:B--2---:R-:W-:Y:S01]  /*2be0*/  @!P1 FMUL R24, R24, R24 ;  /* 0x0000001818189220 */ /* 0x004fe20000400000 */
[----:B------:R-:W-:-:S05]  /*2bf0*/  FSETP.GEU.AND P1, PT, R8, -126, PT ;  /* 0xc2fc00000800780b */ /* 0x000fca0003f2e000 */
[----:B------:R-:W-:Y:S01]  /*2c00*/  @!P4 FMUL R6, R6, 0.5 ;  /* 0x3f0000000606c820 */ /* 0x000fe20000400000 */
[----:B------:R-:W2:Y:S01]  /*2c10*/  MUFU.EX2 R26, R160 ;  /* 0x000000a0001a7308 */ /* 0x000ea20000000800 */
[----:B---3--:R-:W-:Y:S01]  /*2c20*/  @!P5 FMUL R27, R27, R27 ;  /* 0x0000001b1b1bd220 */ /* 0x008fe20000400000 */
[----:B------:R-:W-:Y:S01]  /*2c30*/  FSETP.GEU.AND P5, PT, R176, -126, PT ;  /* 0xc2fc0000b000780b */ /* 0x000fe20003fae000 */
[----:B------:R-:W-:Y:S01]  /*2c40*/  FFMA R71, R71, UR26, -R140 ;  /* 0x0000001a47477c23 */ /* 0x000fe2000800088c */
[----:B------:R-:W-:Y:S01]  /*2c50*/  FFMA R58, R58, UR26, -R141 ;  /* 0x0000001a3a3a7c23 */ /* 0x000fe2000800088d */
[----:B------:R-:W-:Y:S01]  /*2c60*/  FFMA R57, R57, UR26, -R142 ;  /* 0x0000001a39397c23 */ /* 0x000fe2000800088e */
[----:B------:R-:W-:Y:S01]  /*2c70*/  FFMA R70, R70, UR26, -R143 ;  /* 0x0000001a46467c23 */ /* 0x000fe2000800088f */
[----:B------:R-:W-:Y:S01]  /*2c80*/  @!P1 FMUL R8, R8, 0.5 ;  /* 0x3f00000008089820 */ /* 0x000fe20000400000 */
[----:B------:R3:W4:Y:S01]  /*2c90*/  MUFU.EX2 R7, R6 ;  /* 0x0000000600077308 */ /* 0x0007220000000800 */
[----:B-1----:R-:W-:Y:S01]  /*2ca0*/  @!P6 FMUL R12, R12, R12 ;  /* 0x0000000c0c0ce220 */ /* 0x002fe20000400000 */
[----:B------:R-:W-:-:S05]  /*2cb0*/  FSETP.GEU.AND P6, PT, R16, -126, PT ;  /* 0xc2fc00001000780b */ /* 0x000fca0003fce000 */
[----:B------:R-:W-:Y:S01]  /*2cc0*/  @!P5 FMUL R176, R176, 0.5 ;  /* 0x3f000000b0b0d820 */ /* 0x000fe20000400000 */
[----:B------:R-:W1:Y:S01]  /*2cd0*/  MUFU.EX2 R9, R8 ;  /* 0x0000000800097308 */ /* 0x000e620000000800 */
[----:B--2---:R-:W-:Y:S01]  /*2ce0*/  @!P3 FMUL R26, R26, R26 ;  /* 0x0000001a1a1ab220 */ /* 0x004fe20000400000 */
[----:B---3--:R-:W-:Y:S01]  /*2cf0*/  FMUL R6, R24, UR27 ;  /* 0x0000001b18067c20 */ /* 0x008fe20008400000 */
[----:B------:R-:W-:-:S03]  /*2d00*/  FSETP.GEU.AND P3, PT, R28, -126, PT ;  /* 0xc2fc00001c00780b */ /* 0x000fc60003f6e000 */
[----:B------:R-:W-:Y:S01]  /*2d10*/  FMUL R31, R6, R31 ;  /* 0x0000001f061f7220 */ /* 0x000fe20000400000 */
[----:B------:R-:W-:Y:S01]  /*2d20*/  @!P6 FMUL R16, R16, 0.5 ;  /* 0x3f0000001010e820 */ /* 0x000fe20000400000 */
[----:B------:R-:W2:Y:S01]  /*2d30*/  MUFU.EX2 R176, R176 ;  /* 0x000000b000b07308 */ /* 0x000ea20000000800 */
[----:B----4-:R-:W-:Y:S01]  /*2d40*/  @!P4 FMUL R7, R7, R7 ;  /* 0x000000070707c220 */ /* 0x010fe20000400000 */
[----:B------:R-:W-:-:S06]  /*2d50*/  FSETP.GEU.AND P4, PT, R156, -126, PT ;  /* 0xc2fc00009c00780b */ /* 0x000fcc0003f8e000 */
[----:B------:R-:W3:Y:S01]  /*2d60*/  MUFU.EX2 R16, R16 ;  /* 0x0000001000107308 */ /* 0x000ee20000000800 */
[----:B-1----:R-:W-:Y:S01]  /*2d70*/  @!P1 FMUL R9, R9, R9 ;  /* 0x0000000909099220 */ /* 0x002fe20000400000 */
[----:B------:R-:W-:Y:S01]  /*2d80*/  FSETP.GEU.AND P1, PT, R13, -126, PT ;  /* 0xc2fc00000d00780b */ /* 0x000fe20003f2e000 */
[----:B------:R-:W-:-:S04]  /*2d90*/  @!P3 FMUL R28, R28, 0.5 ;  /* 0x3f0000001c1cb820 */ /* 0x000fc80000400000 */
[----:B------:R-:W-:Y:S01]  /*2da0*/  @!P4 FMUL R156, R156, 0.5 ;  /* 0x3f0000009c9cc820 */ /* 0x000fe20000400000 */
[----:B------:R1:W4:Y:S01]  /*2db0*/  MUFU.EX2 R5, R4 ;  /* 0x0000000400057308 */ /* 0x0003220000000800 */
[----:B--2---:R-:W-:Y:S01]  /*2dc0*/  @!P5 FMUL R176, R176, R176 ;  /* 0x000000b0b0b0d220 */ /* 0x004fe20000400000 */
[----:B------:R-:W-:-:S05]  /*2dd0*/  FSETP.GEU.AND P5, PT, R19, -126, PT ;  /* 0xc2fc00001300780b */ /* 0x000fca0003fae000 */
[----:B------:R-:W-:Y:S01]  /*2de0*/  @!P1 FMUL R13, R13, 0.5 ;  /* 0x3f0000000d0d9820 */ /* 0x000fe20000400000 */
[----:B------:R-:W2:Y:S01]  /*2df0*/  MUFU.EX2 R156, R156 ;  /* 0x0000009c009c7308 */ /* 0x000ea20000000800 */
[----:B-1----:R-:W-:Y:S01]  /*2e00*/  FMUL R4, R26, UR27 ;  /* 0x0000001b1a047c20 */ /* 0x002fe20008400000 */
[----:B---3--:R-:W-:Y:S01]  /*2e10*/  @!P6 FMUL R16, R16, R16 ;  /* 0x000000101010e220 */ /* 0x008fe20000400000 */
[C---:B------:R-:W-:Y:S02]  /*2e20*/  F2FP.F16.F32.PACK_AB R26, R25.reuse, R26 ;  /* 0x0000001a191a723e */ /* 0x040fe400000000ff */
[----:B------:R-:W-:Y:S01]  /*2e30*/  FMUL R77, R4, R77 ;  /* 0x0000004d044d7220 */ /* 0x000fe20000400000 */
[----:B------:R-:W-:Y:S01]  /*2e40*/  FMUL R4, R25, UR27 ;  /* 0x0000001b19047c20 */ /* 0x000fe20008400000 */
[----:B------:R-:W-:Y:S01]  /*2e50*/  @!P5 FMUL R19, R19, 0.5 ;  /* 0x3f0000001313d820 */ /* 0x000fe20000400000 */
[----:B------:R-:W1:Y:S01]  /*2e60*/  MUFU.EX2 R13, R13 ;  /* 0x0000000d000d7308 */ /* 0x000e620000000800 */
[----:B----4-:R-:W-:Y:S01]  /*2e70*/  @!P2 FMUL R5, R5, R5 ;  /* 0x000000050505a220 */ /* 0x010fe20000400000 */
[----:B------:R-:W-:Y:S01]  /*2e80*/  FMUL R76, R4, R29 ;  /* 0x0000001d044c7220 */ /* 0x000fe20000400000 */
[----:B------:R-:W-:Y:S01]  /*2e90*/  FMUL R4, R27, UR27 ;  /* 0x0000001b1b047c20 */ /* 0x000fe20008400000 */
[----:B------:R-:W-:Y:S01]  /*2ea0*/  F2FP.F16.F32.PACK_AB R27, R24, R27 ;  /* 0x0000001b181b723e */ /* 0x000fe200000000ff */
[----:B------:R-:W-:Y:S01]  /*2eb0*/  FMUL R8, R5, UR27 ;  /* 0x0000001b05087c20 */ /* 0x000fe20008400000 */
[----:B------:R-:W-:Y:S01]  /*2ec0*/  FSETP.GEU.AND P2, PT, R158, -126, PT ;  /* 0xc2fc00009e00780b */ /* 0x000fe20003f4e000 */
[----:B------:R-:W-:Y:S01]  /*2ed0*/  FMUL R4, R4, R79 ;  /* 0x0000004f04047220 */ /* 0x000fe20000400000 */
[----:B------:R-:W3:Y:S01]  /*2ee0*/  MUFU.EX2 R19, R19 ;  /* 0x0000001300137308 */ /* 0x000ee20000000800 */
[----:B--2---:R-:W-:Y:S01]  /*2ef0*/  @!P4 FMUL R156, R156, R156 ;  /* 0x0000009c9c9cc220 */ /* 0x004fe20000400000 */
[----:B------:R-:W-:Y:S01]  /*2f00*/  FSETP.GEU.AND P4, PT, R18, -126, PT ;  /* 0xc2fc00001200780b */ /* 0x000fe20003f8e000 */
[----:B------:R-:W-:Y:S01]  /*2f10*/  FMUL R81, R8, R81 ;  /* 0x0000005108517220 */ /* 0x000fe20000400000 */
[----:B------:R-:W-:Y:S01]  /*2f20*/  F2FP.F16.F32.PACK_AB R4, R31, R4 ;  /* 0x000000041f04723e */ /* 0x000fe200000000ff */
[----:B------:R-:W-:Y:S01]  /*2f30*/  FMUL R31, R156, UR27 ;  /* 0x0000001b9c1f7c20 */ /* 0x000fe20008400000 */
[----:B------:R-:W-:Y:S01]  /*2f40*/  FSETP.GEU.AND P6, PT, R58, -126, PT ;  /* 0xc2fc00003a00780b */ /* 0x000fe20003fce000 */
[----:B------:R-:W-:Y:S01]  /*2f50*/  FMUL R8, R7, UR27 ;  /* 0x0000001b07087c20 */ /* 0x000fe20008400000 */
[----:B------:R-:W2:Y:S01]  /*2f60*/  MUFU.EX2 R28, R28 ;  /* 0x0000001c001c7308 */ /* 0x000ea20000000800 */
[----:B-1----:R-:W-:Y:S01]  /*2f70*/  @!P1 FMUL R13, R13, R13 ;  /* 0x0000000d0d0d9220 */ /* 0x002fe20000400000 */
[----:B------:R-:W-:Y:S01]  /*2f80*/  FSETP.GEU.AND P1, PT, R17, -126, PT ;  /* 0xc2fc00001100780b */ /* 0x000fe20003f2e000 */
[----:B------:R-:W-:Y:S01]  /*2f90*/  @!P2 FMUL R158, R158, 0.5 ;  /* 0x3f0000009e9ea820 */ /* 0x000fe20000400000 */
[----:B------:R-:W-:Y:S01]  /*2fa0*/  FMUL R31, R31, R38 ;  /* 0x000000261f1f7220 */ /* 0x000fe20000400000 */
[----:B------:R-:W-:-:S02]  /*2fb0*/  F2FP.F16.F32.PACK_AB R6, R76, R77 ;  /* 0x0000004d4c06723e */ /* 0x000fc400000000ff */
[----:B------:R-:W-:Y:S01]  /*2fc0*/  @!P4 FMUL R18, R18, 0.5 ;  /* 0x3f0000001212c820 */ /* 0x000fe20000400000 */
[----:B---3--:R-:W-:Y:S01]  /*2fd0*/  @!P5 FMUL R19, R19, R19 ;  /* 0x000000131313d220 */ /* 0x008fe20000400000 */
[----:B------:R-:W1:Y:S01]  /*2fe0*/  MUFU.EX2 R158, R158 ;  /* 0x0000009e009e7308 */ /* 0x000e620000000800 */
[----:B------:R-:W-:Y:S01]  /*2ff0*/  FSETP.GEU.AND P5, PT, R23, -126, PT ;  /* 0xc2fc00001700780b */ /* 0x000fe20003fae000 */
[----:B------:R-:W-:-:S04]  /*3000*/  @!P6 FMUL R58, R58, 0.5 ;  /* 0x3f0000003a3ae820 */ /* 0x000fc80000400000 */
[----:B------:R-:W-:Y:S01]  /*3010*/  @!P1 FMUL R17, R17, 0.5 ;  /* 0x3f00000011119820 */ /* 0x000fe20000400000 */
[----:B--2---:R-:W-:Y:S01]  /*3020*/  @!P3 FMUL R28, R28, R28 ;  /* 0x0000001c1c1cb220 */ /* 0x004fe20000400000 */
[----:B------:R-:W2:Y:S01]  /*3030*/  MUFU.EX2 R18, R18 ;  /* 0x0000001200127308 */ /* 0x000ea20000000800 */
[----:B------:R-:W-:Y:S02]  /*3040*/  FSETP.GEU.AND P3, PT, R10, -126, PT ;  /* 0xc2fc00000a00780b */ /* 0x000fe40003f6e000 */
[----:B------:R-:W-:-:S03]  /*3050*/  FMUL R29, R28, UR27 ;  /* 0x0000001b1c1d7c20 */ /* 0x000fc60008400000 */
[----:B------:R-:W-:Y:S01]  /*3060*/  @!P5 FMUL R23, R23, 0.5 ;  /* 0x3f0000001717d820 */ /* 0x000fe20000400000 */
[----:B------:R-:W-:Y:S01]  /*3070*/  FMUL R30, R29, R30 ;  /* 0x0000001e1d1e7220 */ /* 0x000fe20000400000 */
[----:B------:R-:W3:Y:S01]  /*3080*/  MUFU.EX2 R17, R17 ;  /* 0x0000001100117308 */ /* 0x000ee20000000800 */
[----:B-1----:R-:W-:Y:S01]  /*3090*/  @!P2 FMUL R158, R158, R158 ;  /* 0x0000009e9e9ea220 */ /* 0x002fe20000400000 */
[----:B------:R-:W-:Y:S01]  /*30a0*/  FSETP.GEU.AND P2, PT, R14, -126, PT ;  /* 0xc2fc00000e00780b */ /* 0x000fe20003f4e000 */
[----:B------:R-:W-:-:S03]  /*30b0*/  FMUL R29, R176, UR27 ;  /* 0x0000001bb01d7c20 */ /* 0x000fc60008400000 */
[----:B------:R-:W-:Y:S01]  /*30c0*/  @!P3 FMUL R10, R10, 0.5 ;  /* 0x3f0000000a0ab820 */ /* 0x000fe20000400000 */
[----:B------:R-:W-:Y:S01]  /*30d0*/  FMUL R29, R29, R32 ;  /* 0x000000201d1d7220 */ /* 0x000fe20000400000 */
[----:B------:R-:W1:Y:S01]  /*30e0*/  MUFU.EX2 R23, R23 ;  /* 0x0000001700177308 */ /* 0x000e620000000800 */
[----:B--2---:R-:W-:Y:S01]  /*30f0*/  @!P4 FMUL R18, R18, R18 ;  /* 0x000000121212c220 */ /* 0x004fe20000400000 */
[----:B------:R-:W-:-:S04]  /*3100*/  FSETP.GEU.AND P4, PT, R22, -126, PT ;  /* 0xc2fc00001600780b */ /* 0x000fc80003f8e000 */
[----:B------:R-:W-:Y:S01]  /*3110*/  F2FP.F16.F32.PACK_AB R25, R19, R18 ;  /* 0x000000121319723e */ /* 0x000fe200000000ff */
[----:B------:R-:W-:Y:S01]  /*3120*/  @!P2 FMUL R14, R14, 0.5 ;  /* 0x3f0000000e0ea820 */ /* 0x000fe20000400000 */
[----:B------:R2:W4:Y:S01]  /*3130*/  MUFU.EX2 R11, R10 ;  /* 0x0000000a000b7308 */ /* 0x0005220000000800 */
[----:B---3--:R-:W-:Y:S01]  /*3140*/  @!P1 FMUL R17, R17, R17 ;  /* 0x0000001111119220 */ /* 0x008fe20000400000 */
[----:B------:R-:W-:-:S04]  /*3150*/  FSETP.GEU.AND P1, PT, R65, -126, PT ;  /* 0xc2fc00004100780b */ /* 0x000fc80003f2e000 */
[----:B------:R-:W-:Y:S01]  /*3160*/  F2FP.F16.F32.PACK_AB R24, R17, R16 ;  /* 0x000000101118723e */ /* 0x000fe200000000ff */
[----:B------:R-:W-:Y:S01]  /*3170*/  @!P4 FMUL R22, R22, 0.5 ;  /* 0x3f0000001616c820 */ /* 0x000fe20000400000 */
[----:B------:R-:W3:Y:S01]  /*3180*/  MUFU.EX2 R14, R14 ;  /* 0x0000000e000e7308 */ /* 0x000ee20000000800 */
[----:B-1----:R-:W-:Y:S01]  /*3190*/  @!P5 FMUL R23, R23, R23 ;  /* 0x000000171717d220 */ /* 0x002fe20000400000 */
[----:B------:R-:W-:Y:S01]  /*31a0*/  WARPGROUP.ARRIVE ;  /* 0x00000000000079c5 */ /* 0x000fe20000000000 */
[----:B------:R-:W-:Y:S01]  /*31b0*/  FSETP.GEU.AND P5, PT, R71, -126, PT ;  /* 0xc2fc00004700780b */ /* 0x000fe20003fae000 */
[----:B--2---:R-:W-:Y:S01]  /*31c0*/  FMUL R10, R8, R83 ;  /* 0x00000053080a7220 */ /* 0x004fe20000400000 */
[----:B------:R-:W-:Y:S02]  /*31d0*/  F2FP.F16.F32.PACK_AB R8, R30, R81 ;  /* 0x000000511e08723e */ /* 0x000fe400000000ff */
[----:B------:R-:W-:Y:S01]  /*31e0*/  @!P1 FMUL R65, R65, 0.5 ;  /* 0x3f00000041419820 */ /* 0x000fe20000400000 */
[----:B------:R-:W-:Y:S01]  /*31f0*/  HGMMA.64x16x16.F32 R104, R24, gdesc[UR12].tnspB, R104, gsb0 ;  /* 0x4020000c18687df0 */ /* 0x000fe20008000868 */
[----:B------:R-:W-:Y:S01]  /*3200*/  UMOV UR14, UR18 ;  /* 0x00000012000e7c82 */ /* 0x000fe20008000000 */
[----:B------:R-:W-:Y:S01]  /*3210*/  UMOV UR15, 0xc0000010 ;  /* 0xc0000010000f7882 */ /* 0x000fe20000000000 */
[----:B----4-:R-:W-:Y:S01]  /*3220*/  @!P3 FMUL R11, R11, R11 ;  /* 0x0000000b0b0bb220 */ /* 0x010fe20000400000 */
[----:B------:R-:W-:Y:S01]  /*3230*/  FSETP.GEU.AND P3, PT, R15, -126, PT ;  /* 0xc2fc00000f00780b */ /* 0x000fe20003f6e000 */
[----:B------:R-:W1:Y:S01]  /*3240*/  MUFU.EX2 R22, R22 ;  /* 0x0000001600167308 */ /* 0x000e620000000800 */
[----:B------:R-:W-:Y:S01]  /*3250*/  UIADD3 UR18, UR17, 0x20, URZ ;  /* 0x0000002011127890 */ /* 0x000fe2000fffe03f */
[----:B------:R-:W-:Y:S01]  /*3260*/  F2FP.F16.F32.PACK_AB R10, R29, R10 ;  /* 0x0000000a1d0a723e */ /* 0x000fe200000000ff */
[----:B------:R-:W-:Y:S01]  /*3270*/  @!P5 FMUL R71, R71, 0.5 ;  /* 0x3f0000004747d820 */ /* 0x000fe20000400000 */
[----:B---3--:R-:W-:Y:S01]  /*3280*/  @!P2 FMUL R14, R14, R14 ;  /* 0x0000000e0e0ea220 */ /* 0x008fe20000400000 */
[----:B------:R-:W-:Y:S01]  /*3290*/  FSETP.GEU.AND P2, PT, R20, -126, PT ;  /* 0xc2fc00001400780b */ /* 0x000fe20003f4e000 */
[----:B------:R-:W-:Y:S01]  /*32a0*/  FMUL R29, R9, UR27 ;  /* 0x0000001b091d7c20 */ /* 0x000fe20008400000 */
[----:B------:R-:W-:Y:S01]  /*32b0*/  FMUL R30, R11, UR27 ;  /* 0x0000001b0b1e7c20 */ /* 0x000fe20008400000 */
[----:B------:R-:W2:Y:S02]  /*32c0*/  MUFU.EX2 R65, R65 ;  /* 0x0000004100417308 */ /* 0x000ea40000000800 */
[----:B------:R-:W-:Y:S01]  /*32d0*/  FMUL R32, R29, R36 ;  /* 0x000000241d207220 */ /* 0x000fe20000400000 */
[----:B------:R-:W-:Y:S01]  /*32e0*/  FMUL R29, R158, UR27 ;  /* 0x0000001b9e1d7c20 */ /* 0x000fe20008400000 */
[----:B------:R-:W-:Y:S01]  /*32f0*/  @!P3 FMUL R15, R15, 0.5 ;  /* 0x3f0000000f0fb820 */ /* 0x000fe20000400000 */
[----:B------:R-:W-:-:S02]  /*3300*/  FMUL R30, R30, R33 ;  /* 0x000000211e1e7220 */ /* 0x000fc40000400000 */
[----:B------:R-:W-:Y:S01]  /*3310*/  FMUL R29, R29, R34 ;  /* 0x000000221d1d7220 */ /* 0x000fe20000400000 */
[----:B------:R-:W3:Y:S01]  /*3320*/  MUFU.EX2 R71, R71 ;  /* 0x0000004700477308 */ /* 0x000ee20000000800 */
[----:B-1----:R-:W-:Y:S01]  /*3330*/  @!P4 FMUL R22, R22, R22 ;  /* 0x000000161616c220 */ /* 0x002fe20000400000 */
[----:B------:R-:W-:Y:S01]  /*3340*/  @!P2 FMUL R20, R20, 0.5 ;  /* 0x3f0000001414a820 */ /* 0x000fe20000400000 */
[----:B------:R-:W-:Y:S02]  /*3350*/  FSETP.GEU.AND P4, PT, R61, -126, PT ;  /* 0xc2fc00003d00780b */ /* 0x000fe40003f8e000 */
[----:B------:R-:W-:Y:S01]  /*3360*/  F2FP.F16.F32.PACK_AB R32, R29, R32 ;  /* 0x000000201d20723e */ /* 0x000fe200000000ff */
[----:B------:R-:W-:Y:S01]  /*3370*/  FMUL R29, R12, UR27 ;  /* 0x0000001b0c1d7c20 */ /* 0x000fe20008400000 */
[----:B------:R-:W-:Y:S01]  /*3380*/  F2FP.F16.F32.PACK_AB R34, R31, R30 ;  /* 0x0000001e1f22723e */ /* 0x000fe200000000ff */
[----:B------:R-:W1:Y:S01]  /*3390*/  MUFU.EX2 R15, R15 ;  /* 0x0000000f000f7308 */ /* 0x000e620000000800 */
[----:B--2---:R-:W-:Y:S01]  /*33a0*/  @!P1 FMUL R65, R65, R65 ;  /* 0x0000004141419220 */ /* 0x004fe20000400000 */
[----:B------:R-:W-:Y:S01]  /*33b0*/  FSETP.GEU.AND P1, PT, R57, -126, PT ;  /* 0xc2fc00003900780b */ /* 0x000fe20003f2e000 */
[----:B------:R-:W-:Y:S01]  /*33c0*/  FMUL R40, R29, R40 ;  /* 0x000000281d287220 */ /* 0x000fe20000400000 */
[----:B------:R-:W-:-:S04]  /*33d0*/  FMUL R29, R13, UR27 ;  /* 0x0000001b0d1d7c20 */ /* 0x000fc80008400000 */
[----:B------:R-:W2:Y:S01]  /*33e0*/  MUFU.EX2 R20, R20 ;  /* 0x0000001400147308 */ /* 0x000ea20000000800 */
[----:B------:R-:W-:Y:S01]  /*33f0*/  @!P4 FMUL R61, R61, 0.5 ;  /* 0x3f0000003d3dc820 */ /* 0x000fe20000400000 */
[----:B---3--:R-:W-:Y:S01]  /*3400*/  @!P5 FMUL R71, R71, R71 ;  /* 0x000000474747d220 */ /* 0x008fe20000400000 */
[----:B------:R-:W-:Y:S01]  /*3410*/  FMUL R31, R29, R74 ;  /* 0x0000004a1d1f7220 */ /* 0x000fe20000400000 */
[----:B------:R-:W-:Y:S01]  /*3420*/  FMUL R29, R14, UR27 ;  /* 0x0000001b0e1d7c20 */ /* 0x000fe20008400000 */
[----:B------:R-:W-:Y:S02]  /*3430*/  WARPGROUP.DEPBAR.LE gsb0, 0x0 ;  /* 0x00008000000079c5 */ /* 0x000fe40000010000 */
[----:B------:R-:W-:Y:S01]  /*3440*/  WARPGROUP.ARRIVE ;  /* 0x00000000000079c5 */ /* 0x000fe20000000000 */
[----:B------:R-:W-:Y:S01]  /*3450*/  @!P1 FMUL R57, R57, 0.5 ;  /* 0x3f00000039399820 */ /* 0x000fe20000400000 */
[----:B-1----:R-:W-:Y:S01]  /*3460*/  @!P3 FMUL R15, R15, R15 ;  /* 0x0000000f0f0fb220 */ /* 0x002fe20000400000 */
[----:B------:R-:W-:Y:S01]  /*3470*/  FSETP.GEU.AND P3, PT, R21, -126, PT ;  /* 0xc2fc00001500780b */ /* 0x000fe20003f6e000 */
[----:B------:R-:W1:Y:S01]  /*3480*/  MUFU.EX2 R61, R61 ;  /* 0x0000003d003d7308 */ /* 0x000e620000000800 */
[----:B------:R-:W-:Y:S01]  /*3490*/  FMUL R29, R29, R42 ;  /* 0x0000002a1d1d7220 */ /* 0x000fe20000400000 */
[----:B------:R-:W-:Y:S01]  /*34a0*/  HGMMA.64x16x16.F32 R96, R24, gdesc[UR12].tnspB, R96, gsb0 ;  /* 0x4020000c18607df0 */ /* 0x000fe20008000860 */
[----:B------:R-:W-:Y:S01]  /*34b0*/  UMOV UR14, UR19 ;  /* 0x00000013000e7c82 */ /* 0x000fe20008000000 */
[----:B------:R-:W-:Y:S01]  /*34c0*/  UMOV UR15, 0xc0000010 ;  /* 0xc0000010000f7882 */ /* 0x000fe20000000000 */
[----:B------:R-:W-:Y:S01]  /*34d0*/  UMOV UR19, 0xc0000010 ;  /* 0xc000001000137882 */ /* 0x000fe20000000000 */
[----:B--2---:R-:W-:Y:S01]  /*34e0*/  @!P2 FMUL R20, R20, R20 ;  /* 0x000000141414a220 */ /* 0x004fe20000400000 */
[----:B------:R-:W-:Y:S01]  /*34f0*/  FSETP.GEU.AND P2, PT, R64, -126, PT ;  /* 0xc2fc00004000780b */ /* 0x000fe20003f4e000 */
[----:B------:R-:W2:Y:S01]  /*3500*/  MUFU.EX2 R58, R58 ;  /* 0x0000003a003a7308 */ /* 0x000ea20000000800 */
[----:B------:R-:W-:-:S03]  /*3510*/  FMUL R30, R15, UR27 ;  /* 0x0000001b0f1e7c20 */ /* 0x000fc60008400000 */
[----:B------:R-:W-:Y:S01]  /*3520*/  @!P3 FMUL R21, R21, 0.5 ;  /* 0x3f0000001515b820 */ /* 0x000fe20000400000 */
[----:B------:R-:W-:Y:S01]  /*3530*/  FMUL R36, R30, R43 ;  /* 0x0000002b1e247220 */ /* 0x000fe20000400000 */
[----:B------:R-:W-:Y:S02]  /*3540*/  F2FP.F16.F32.PACK_AB R30, R31, R40 ;  /* 0x000000281f1e723e */ /* 0x000fe400000000ff */
[----:B------:R-:W3:Y:S01]  /*3550*/  MUFU.EX2 R57, R57 ;  /* 0x0000003900397308 */ /* 0x000ee20000000800 */
[----:B-1----:R-:W-:Y:S01]  /*3560*/  @!P4 FMUL R61, R61, R61 ;  /* 0x0000003d3d3dc220 */ /* 0x002fe20000400000 */
[----:B------:R-:W-:Y:S02]  /*3570*/  F2FP.F16.F32.PACK_AB R36, R36, R29 ;  /* 0x0000001d2424723e */ /* 0x000fe400000000ff */
[----:B------:R-:W-:-:S04]  /*3580*/  @!P2 FMUL R64, R64, 0.5 ;  /* 0x3f0000004040a820 */ /* 0x000fc80000400000 */
[----:B------:R-:W1:Y:S01]  /*3590*/  MUFU.EX2 R21, R21 ;  /* 0x0000001500157308 */ /* 0x000e620000000800 */
[----:B--2---:R-:W-:-:S05]  /*35a0*/  @!P6 FMUL R58, R58, R58 ;  /* 0x0000003a3a3ae220 */ /* 0x004fca0000400000 */
[----:B------:R-:W-:Y:S02]  /*35b0*/  F2FP.F16.F32.PACK_AB R62, R58, R71 ;  /* 0x000000473a3e723e */ /* 0x000fe400000000ff */
[----:B------:R-:W2:Y:S01]  /*35c0*/  MUFU.EX2 R64, R64 ;  /* 0x0000004000407308 */ /* 0x000ea20000000800 */
[----:B---3--:R-:W-:Y:S01]  /*35d0*/  @!P1 FMUL R57, R57, R57 ;  /* 0x0000003939399220 */ /* 0x008fe20000400000 */
[----:B-1----:R-:W-:Y:S01]  /*35e0*/  @!P3 FMUL R21, R21, R21 ;  /* 0x000000151515b220 */ /* 0x002fe20000400000 */
[----:B------:R-:W-:Y:S01]  /*35f0*/  FSETP.GEU.AND P3, PT, R66, -126, PT ;  /* 0xc2fc00004200780b */ /* 0x000fe20003f6e000 */
[----:B------:R-:W-:Y:S02]  /*3600*/  WARPGROUP.DEPBAR.LE gsb0, 0x0 ;  /* 0x00008000000079c5 */ /* 0x000fe40000010000 */
[----:B------:R-:W-:Y:S01]  /*3610*/  WARPGROUP.ARRIVE ;  /* 0x00000000000079c5 */ /* 0x000fe20000000000 */
[----:B--2---:R-:W-:Y:S01]  /*3620*/  @!P2 FMUL R64, R64, R64 ;  /* 0x000000404040a220 */ /* 0x004fe20000400000 */
[----:B------:R-:W-:-:S04]  /*3630*/  FSETP.GEU.AND P2, PT, R70, -126, PT ;  /* 0xc2fc00004600780b */ /* 0x000fc80003f4e000 */
[----:B------:R-:W-:Y:S01]  /*3640*/  HGMMA.64x16x16.F32 R88, R24, gdesc[UR12].tnspB, R88, gsb0 ;  /* 0x4020000c18587df0 */ /* 0x000fe20008000858 */
[----:B------:R-:W-:Y:S01]  /*3650*/  UIADD3 UR14, UR17, 0xa0, URZ ;  /* 0x000000a0110e7890 */ /* 0x000fe2000fffe03f */
[----:B------:R-:W-:Y:S01]  /*3660*/  F2FP.F16.F32.PACK_AB R60, R64, R65 ;  /* 0x00000041403c723e */ /* 0x000fe200000000ff */
[----:B------:R-:W-:Y:S01]  /*3670*/  UMOV UR15, 0xc0000010 ;  /* 0xc0000010000f7882 */ /* 0x000fe20000000000 */
[----:B------:R-:W-:-:S06]  /*3680*/  @!P3 FMUL R66, R66, 0.5 ;  /* 0x3f0000004242b820 */ /* 0x000fcc0000400000 */
[----:B------:R-:W1:Y:S01]  /*3690*/  MUFU.EX2 R66, R66 ;  /* 0x0000004200427308 */ /* 0x000e620000000800 */
[----:B------:R-:W-:-:S07]  /*36a0*/  @!P2 FMUL R70, R70, 0.5 ;  /* 0x3f0000004646a820 */ /* 0x000fce0000400000 */
[----:B------:R-:W2:Y:S01]  /*36b0*/  MUFU.EX2 R70, R70 ;  /* 0x0000004600467308 */ /* 0x000ea20000000800 */
[----:B-1----:R-:W-:Y:S01]  /*36c0*/  @!P3 FMUL R66, R66, R66 ;  /* 0x000000424242b220 */ /* 0x002fe20000400000 */
[----:B--2---:R-:W-:Y:S01]  /*36d0*/  @!P2 FMUL R70, R70, R70 ;  /* 0x000000464646a220 */ /* 0x004fe20000400000 */
[----:B------:R-:W-:-:S04]  /*36e0*/  ISETP.NE.AND P2, PT, RZ, UR9, PT ;  /* 0x00000009ff007c0c */ /* 0x000fc8000bf45270 */
[----:B------:R-:W-:Y:S01]  /*36f0*/  F2FP.F16.F32.PACK_AB R63, R70, R57 ;  /* 0x00000039463f723e */ /* 0x000fe200000000ff */
[----:B------:R-:W-:Y:S02]  /*3700*/  WARPGROUP.DEPBAR.LE gsb0, 0x0 ;  /* 0x00008000000079c5 */ /* 0x000fe40000010000 */
[----:B------:R-:W-:Y:S01]  /*3710*/  FMUL R25, R20, UR27 ;  /* 0x0000001b14197c20 */ /* 0x000fe20008400000 */
[----:B------:R-:W-:Y:S01]  /*3720*/  FMUL R24, R21, UR27 ;  /* 0x0000001b15187c20 */ /* 0x000fe20008400000 */
[----:B------:R-:W-:Y:S02]  /*3730*/  F2FP.F16.F32.PACK_AB R26, R158, R9 ;  /* 0x000000099e1a723e */ /* 0x000fe400000000ff */
[----:B------:R-:W-:Y:S01]  /*3740*/  FMUL R44, R25, R44 ;  /* 0x0000002c192c7220 */ /* 0x000fe20000400000 */
[----:B------:R-:W-:Y:S01]  /*3750*/  FMUL R25, R22, UR27 ;  /* 0x0000001b16197c20 */ /* 0x000fe20008400000 */
[----:B------:R-:W-:Y:S01]  /*3760*/  FMUL R45, R24, R45 ;  /* 0x0000002d182d7220 */ /* 0x000fe20000400000 */
[----:B------:R-:W-:Y:S01]  /*3770*/  F2FP.F16.F32.PACK_AB R24, R28, R5 ;  /* 0x000000051c18723e */ /* 0x000fe200000000ff */
[----:B------:R-:W-:Y:S01]  /*3780*/  FMUL R5, R65, UR27 ;  /* 0x0000001b41057c20 */ /* 0x000fe20008400000 */
[----:B------:R-:W-:Y:S01]  /*3790*/  FMUL R38, R25, R46 ;  /* 0x0000002e19267220 */ /* 0x000fe20000400000 */
[----:B------:R-:W-:Y:S01]  /*37a0*/  F2FP.F16.F32.PACK_AB R25, R176, R7 ;  /* 0x00000007b019723e */ /* 0x000fe200000000ff */
[----:B------:R-:W-:Y:S01]  /*37b0*/  FMUL R28, R23, UR27 ;  /* 0x0000001b171c7c20 */ /* 0x000fe20008400000 */
[----:B------:R-:W-:Y:S01]  /*37c0*/  F2FP.F16.F32.PACK_AB R27, R156, R11 ;  /* 0x0000000b9c1b723e */ /* 0x000fe200000000ff */
[----:B------:R-:W-:Y:S01]  /*37d0*/  FMUL R48, R5, R48 ;  /* 0x0000003005307220 */ /* 0x000fe20000400000 */
[----:B------:R-:W-:Y:S01]  /*37e0*/  FMUL R5, R61, UR27 ;  /* 0x0000001b3d057c20 */ /* 0x000fe20008400000 */
[----:B------:R-:W-:Y:S01]  /*37f0*/  F2FP.F16.F32.PACK_AB R61, R66, R61 ;  /* 0x0000003d423d723e */ /* 0x000fe200000000ff */
[----:B------:R-:W-:Y:S01]  /*3800*/  WARPGROUP.ARRIVE ;  /* 0x00000000000079c5 */ /* 0x000fe20000000000 */
[----:B------:R-:W-:Y:S01]  /*3810*/  FMUL R47, R28, R47 ;  /* 0x0000002f1c2f7220 */ /* 0x000fe20000400000 */
[----:B------:R-:W-:Y:S01]  /*3820*/  FMUL R50, R5, R50 ;  /* 0x0000003205327220 */ /* 0x000fe20000400000 */
[----:B------:R-:W-:Y:S01]  /*3830*/  FMUL R5, R18, UR27 ;  /* 0x0000001b12057c20 */ /* 0x000fe20008400000 */
[----:B------:R-:W-:-:S02]  /*3840*/  F2FP.F16.F32.PACK_AB R28, R45, R44 ;  /* 0x0000002c2d1c723e */ /* 0x000fc400000000ff */
[----:B------:R-:W-:Y:S01]  /*3850*/  HGMMA.64x16x16.F32 R104, R24, gdesc[UR16].tnspB, R104, gsb0 ;  /* 0x4020001018687df0 */ /* 0x000fe20008000868 */
[----:B------:R-:W-:Y:S01]  /*3860*/  UMOV UR18, UR16 ;  /* 0x0000001000127c82 */ /* 0x000fe20008000000 */
[----:B------:R-:W-:Y:S01]  /*3870*/  UMOV UR19, 0xc0000010 ;  /* 0xc000001000137882 */ /* 0x000fe20000000000 */
[----:B------:R-:W-:Y:S01]  /*3880*/  UIADD3 UR16, UR17, 0xc0, URZ ;  /* 0x000000c011107890 */ /* 0x000fe2000fffe03f */
[----:B------:R-:W-:Y:S01]  /*3890*/  FMUL R5, R5, R2 ;  /* 0x0000000205057220 */ /* 0x000fe20000400000 */
[----:B------:R-:W-:Y:S01]  /*38a0*/  FMUL R2, R17, UR27 ;  /* 0x0000001b11027c20 */ /* 0x000fe20008400000 */
[----:B------:R-:W-:-:S03]  /*38b0*/  F2FP.F16.F32.PACK_AB R38, R47, R38 ;  /* 0x000000262f26723e */ /* 0x000fc600000000ff */
[----:B------:R-:W-:Y:S01]  /*38c0*/  FMUL R69, R2, R69 ;  /* 0x0000004502457220 */ /* 0x000fe20000400000 */
[----:B------:R-:W-:-:S04]  /*38d0*/  FMUL R2, R58, UR27 ;  /* 0x0000001b3a027c20 */ /* 0x000fc80008400000 */
[----:B------:R-:W-:Y:S01]  /*38e0*/  FMUL R53, R2, R53 ;  /* 0x0000003502357220 */ /* 0x000fe20000400000 */
[----:B------:R-:W-:Y:S01]  /*38f0*/  FMUL R2, R70, UR27 ;  /* 0x0000001b46027c20 */ /* 0x000fe20008400000 */
[----:B------:R-:W-:Y:S02]  /*3900*/  WARPGROUP.DEPBAR.LE gsb0, 0x0 ;  /* 0x00008000000079c5 */ /* 0x000fe40000010000 */
[----:B------:R-:W-:-:S06]  /*3910*/  WARPGROUP.ARRIVE ;  /* 0x00000000000079c5 */ /* 0x000fcc0000000000 */
[----:B------:R-:W-:Y:S01]  /*3920*/  HGMMA.64x16x16.F32 R96, R24, gdesc[UR12].tnspB, R96, gsb0 ;  /* 0x4020000c18607df0 */ /* 0x000fe20008000860 */
[----:B------:R-:W-:Y:S01]  /*3930*/  UIADD3 UR14, UR17, 0x40, URZ ;  /* 0x00000040110e7890 */ /* 0x000fe2000fffe03f */
[----:B------:R-:W-:Y:S01]  /*3940*/  UMOV UR15, 0xc0000010 ;  /* 0xc0000010000f7882 */ /* 0x000fe20000000000 */
[----:B------:R-:W-:Y:S02]  /*3950*/  WARPGROUP.DEPBAR.LE gsb0, 0x0 ;  /* 0x00008000000079c5 */ /* 0x000fe40000010000 */
[----:B------:R-:W-:-:S06]  /*3960*/  WARPGROUP.ARRIVE ;  /* 0x00000000000079c5 */ /* 0x000fcc0000000000 */
[----:B------:R-:W-:Y:S01]  /*3970*/  HGMMA.64x16x16.F32 R88, R24, gdesc[UR16].tnspB, R88, gsb0 ;  /* 0x4020001018587df0 */ /* 0x000fe20008000858 */
[----:B------:R-:W-:Y:S02]  /*3980*/  UIADD3 UR18, UR17, 0x140, URZ ;  /* 0x0000014011127890 */ /* 0x000fe4000fffe03f */
[----:B------:R-:W-:Y:S02]  /*3990*/  WARPGROUP.DEPBAR.LE gsb0, 0x0 ;  /* 0x00008000000079c5 */ /* 0x000fe40000010000 */
[----:B------:R-:W-:Y:S01]  /*39a0*/  FMUL R24, R64, UR27 ;  /* 0x0000001b40187c20 */ /* 0x000fe20008400000 */
[----:B------:R-:W-:Y:S01]  /*39b0*/  FMUL R26, R66, UR27 ;  /* 0x0000001b421a7c20 */ /* 0x000fe20008400000 */
[----:B------:R-:W-:Y:S02]  /*39c0*/  F2FP.F16.F32.PACK_AB R25, R15, R14 ;  /* 0x0000000e0f19723e */ /* 0x000fe400000000ff */
[----:B------:R-:W-:Y:S01]  /*39d0*/  FMUL R49, R24, R49 ;  /* 0x0000003118317220 */ /* 0x000fe20000400000 */
[----:B------:R-:W-:Y:S01]  /*39e0*/  FMUL R51, R26, R51 ;  /* 0x000000331a337220 */ /* 0x000fe20000400000 */
[----:B------:R-:W-:Y:S01]  /*39f0*/  F2FP.F16.F32.PACK_AB R24, R13, R12 ;  /* 0x0000000c0d18723e */ /* 0x000fe200000000ff */
[----:B------:R-:W-:Y:S01]  /*3a00*/  FMUL R12, R19, UR27 ;  /* 0x0000001b130c7c20 */ /* 0x000fe20008400000 */
[----:B------:R-:W-:-:S02]  /*3a10*/  F2FP.F16.F32.PACK_AB R26, R21, R20 ;  /* 0x00000014151a723e */ /* 0x000fc400000000ff */
[----:B------:R-:W-:Y:S01]  /*3a20*/  F2FP.F16.F32.PACK_AB R27, R23, R22 ;  /* 0x00000016171b723e */ /* 0x000fe200000000ff */
[----:B------:R-:W-:Y:S01]  /*3a30*/  FMUL R14, R12, R3 ;  /* 0x000000030c0e7220 */ /* 0x000fe20000400000 */
[----:B------:R-:W-:Y:S01]  /*3a40*/  FMUL R3, R16, UR27 ;  /* 0x0000001b10037c20 */ /* 0x000fe20008400000 */
[----:B------:R-:W-:Y:S01]  /*3a50*/  FMUL R16, R2, R55 ;  /* 0x0000003702107220 */ /* 0x000fe20000400000 */
[----:B------:R-:W-:Y:S01]  /*3a60*/  WARPGROUP.ARRIVE ;  /* 0x00000000000079c5 */ /* 0x000fe20000000000 */
[----:B------:R-:W-:Y:S01]  /*3a70*/  F2FP.F16.F32.PACK_AB R18, R49, R48 ;  /* 0x000000303112723e */ /* 0x000fe200000000ff */
[----:B------:R-:W-:Y:S01]  /*3a80*/  FMUL R12, R3, R56 ;  /* 0x00000038030c7220 */ /* 0x000fe20000400000 */
[----:B------:R-:W-:Y:S01]  /*3a90*/  FMUL R3, R71, UR27 ;  /* 0x0000001b47037c20 */ /* 0x000fe20008400000 */
[----:B------:R-:W-:Y:S02]  /*3aa0*/  F2FP.F16.F32.PACK_AB R20, R51, R50 ;  /* 0x000000323314723e */ /* 0x000fe400000000ff */
[----:B------:R-:W-:Y:S01]  /*3ab0*/  HGMMA.64x16x16.F32 R104, R24, gdesc[UR12].tnspB, R104, gsb0 ;  /* 0x4020000c18687df0 */ /* 0x000fe20008000868 */
[----:B------:R-:W-:Y:S01]  /*3ac0*/  UMOV UR14, UR16 ;  /* 0x00000010000e7c82 */ /* 0x000fe20008000000 */
[----:B------:R-:W-:Y:S01]  /*3ad0*/  UMOV UR15, 0xc0000010 ;  /* 0xc0000010000f7882 */ /* 0x000fe20000000000 */
[----:B------:R-:W-:Y:S01]  /*3ae0*/  UIADD3 UR16, UR17, 0xe0, URZ ;  /* 0x000000e011107890 */ /* 0x000fe2000fffe03f */
[----:B------:R-:W-:Y:S01]  /*3af0*/  FMUL R52, R3, R52 ;  /* 0x0000003403347220 */ /* 0x000fe20000400000 */
[----:B------:R-:W-:Y:S01]  /*3b00*/  FMUL R3, R57, UR27 ;  /* 0x0000001b39037c20 */ /* 0x000fe20008400000 */
[----:B------:R-:W-:-:S02]  /*3b10*/  F2FP.F16.F32.PACK_AB R12, R69, R12 ;  /* 0x0000000c450c723e */ /* 0x000fc400000000ff */
[----:B------:R-:W-:Y:S01]  /*3b20*/  F2FP.F16.F32.PACK_AB R14, R14, R5 ;  /* 0x000000050e0e723e */ /* 0x000fe200000000ff */
[----:B------:R-:W-:Y:S01]  /*3b30*/  FMUL R3, R3, R54 ;  /* 0x0000003603037220 */ /* 0x000fe20000400000 */
[----:B------:R-:W-:-:S04]  /*3b40*/  F2FP.F16.F32.PACK_AB R2, R53, R52 ;  /* 0x000000343502723e */ /* 0x000fc800000000ff */
[----:B------:R-:W-:Y:S01]  /*3b50*/  F2FP.F16.F32.PACK_AB R16, R16, R3 ;  /* 0x000000031010723e */ /* 0x000fe200000000ff */
[----:B------:R-:W-:Y:S02]  /*3b60*/  WARPGROUP.DEPBAR.LE gsb0, 0x0 ;  /* 0x00008000000079c5 */ /* 0x000fe40000010000 */
[----:B------:R-:W-:-:S06]  /*3b70*/  WARPGROUP.ARRIVE ;  /* 0x00000000000079c5 */ /* 0x000fcc0000000000 */
[----:B------:R-:W-:Y:S01]  /*3b80*/  HGMMA.64x16x16.F32 R96, R24, gdesc[UR12].tnspB, R96, gsb0 ;  /* 0x4020000c18607df0 */ /* 0x000fe20008000860 */
[----:B------:R-:W-:Y:S01]  /*3b90*/  UMOV UR14, UR18 ;  /* 0x00000012000e7c82 */ /* 0x000fe20008000000 */
[----:B------:R-:W-:Y:S01]  /*3ba0*/  UMOV UR15, 0xc0000010 ;  /* 0xc0000010000f7882 */ /* 0x000fe20000000000 */
[----:B------:R-:W-:-:S06]  /*3bb0*/  USEL UR18, URZ, 0x1, UP0 ;  /* 0x000000013f127887 */ /* 0x000fcc0008000000 */
[----:B------:R-:W-:Y:S01]  /*3bc0*/  LOP3.LUT R0, R0, UR18, RZ, 0x3c, !PT ;  /* 0x0000001200007c12 */ /* 0x000fe2000f8e3cff */
[----:B------:R-:W-:Y:S02]  /*3bd0*/  WARPGROUP.DEPBAR.LE gsb0, 0x0 ;  /* 0x00008000000079c5 */ /* 0x000fe40000010000 */
[----:B------:R-:W-:-:S06]  /*3be0*/  WARPGROUP.ARRIVE ;  /* 0x00000000000079c5 */ /* 0x000fcc0000000000 */
[----:B------:R-:W-:Y:S01]  /*3bf0*/  HGMMA.64x16x16.F32 R88, R24, gdesc[UR12].tnspB, R88, gsb0 ;  /* 0x4020000c18587df0 */ /* 0x000fe20008000858 */
[----:B------:R-:W-:Y:S01]  /*3c00*/  UIADD3 UR14, UR17, 0x60, URZ ;  /* 0x00000060110e7890 */ /* 0x000fe2000fffe03f */
[----:B------:R-:W-:Y:S01]  /*3c10*/  UMOV UR15, 0xc0000010 ;  /* 0xc0000010000f7882 */ /* 0x000fe20000000000 */
[----:B------:R-:W-:Y:S01]  /*3c20*/  UIADD3 UR17, UR17, 0x160, URZ ;  /* 0x0000016011117890 */ /* 0x000fe2000fffe03f */
[----:B------:R-:W-:Y:S02]  /*3c30*/  WARPGROUP.DEPBAR.LE gsb0, 0x0 ;  /* 0x00008000000079c5 */ /* 0x000fe40000010000 */
[----:B------:R-:W-:-:S06]  /*3c40*/  WARPGROUP.ARRIVE ;  /* 0x00000000000079c5 */ /* 0x000fcc0000000000 */
[----:B------:R-:W-:Y:S01]  /*3c50*/  HGMMA.64x16x16.F32 R104, R60, gdesc[UR12].tnspB, R104, gsb0 ;  /* 0x4020000c3c687df0 */ /* 0x000fe20008000868 */
[----:B------:R-:W-:Y:S01]  /*3c60*/  UMOV UR14, UR16 ;  /* 0x00000010000e7c82 */ /* 0x000fe20008000000 */
[----:B------:R-:W-:Y:S01]  /*3c70*/  UMOV UR15, 0xc0000010 ;  /* 0xc0000010000f7882 */ /* 0x000fe20000000000 */
[----:B------:R-:W-:Y:S02]  /*3c80*/  WARPGROUP.DEPBAR.LE gsb0, 0x0 ;  /* 0x00008000000079c5 */ /* 0x000fe40000010000 */
[----:B------:R-:W-:-:S06]  /*3c90*/  WARPGROUP.ARRIVE ;  /* 0x00000000000079c5 */ /* 0x000fcc0000000000 */
[----:B------:R-:W-:Y:S01]  /*3ca0*/  HGMMA.64x16x16.F32 R96, R60, gdesc[UR12].tnspB, R96, gsb0 ;  /* 0x4020000c3c607df0 */ /* 0x000fe20008000860 */
[----:B------:R-:W-:Y:S01]  /*3cb0*/  UMOV UR14, UR17 ;  /* 0x00000011000e7c82 */ /* 0x000fe20008000000 */
[----:B------:R-:W-:Y:S01]  /*3cc0*/  UMOV UR15, 0xc0000010 ;  /* 0xc0000010000f7882 */ /* 0x000fe20000000000 */
[----:B------:R-:W-:Y:S02]  /*3cd0*/  WARPGROUP.DEPBAR.LE gsb0, 0x0 ;  /* 0x00008000000079c5 */ /* 0x000fe40000010000 */
[----:B------:R-:W-:-:S06]  /*3ce0*/  WARPGROUP.ARRIVE ;  /* 0x00000000000079c5 */ /* 0x000fcc0000000000 */
[----:B------:R-:W-:Y:S03]  /*3cf0*/  HGMMA.64x16x16.F32 R88, R60, gdesc[UR12].tnspB, R88, gsb0 ;  /* 0x4020000c3c587df0 */ /* 0x000fe60008000858 */
[----:B------:R-:W-:Y:S02]  /*3d00*/  WARPGROUP.DEPBAR.LE gsb0, 0x0 ;  /* 0x00008000000079c5 */ /* 0x000fe40000010000 */
[----:B------:R-:W-:Y:S05]  /*3d10*/  @P2 BRA `(.L_x_26) ;  /* 0x0000000000142947 */ /* 0x000fea0003800000 */
[----:B------:R-:W-:Y:S01]  /*3d20*/  ULEA UR14, UR37, UR39, 0x1 ;  /* 0x00000027250e7291 */ /* 0x000fe2000f8e083f */
[----:B------:R-:W-:-:S03]  /*3d30*/  SHF.L.U32 R3, R0, 0x1f, RZ ;  /* 0x0000001f00037819 */ /* 0x000fc600000006ff */
[----:B------:R-:W-:-:S09]  /*3d40*/  ULEA UR14, UR14, UR36, 0x3 ;  /* 0x000000240e0e7291 */ /* 0x000fd2000f8e183f */
[----:B------:R-:W1:Y:S02]  /*3d50*/  SYNCS.PHASECHK.TRANS64.TRYWAIT P1, [UR14+0x164a0], R3 ;  /* 0x0164a003ff0075a7 */ /* 0x000e64000802014e */
[----:B-1----:R-:W-:Y:S05]  /*3d60*/  @!P1 BRA `(.L_x_27) ;  /* 0x0000006c00589947 */ /* 0x002fea0003800000 */
.L_x_26:
[----:B------:R2:W-:Y:S04]  /*3d70*/  STS [R159+0x6000], R12 ;  /* 0x0060000c9f007388 */ /* 0x0005e80000000800 */
        /* <DEDUP_REMOVED lines=14> */
[----:B------:R2:W-:Y:S01]  /*3e60*/  STS [R159+0x6780], R16 ;  /* 0x006780109f007388 */ /* 0x0005e20000000800 */
[----:B------:R-:W-:Y:S01]  /*3e70*/  @!PT LDS RZ, [RZ] ;  /* 0x00000000fffff984 */ /* 0x000fe20000000800 */
[----:B------:R-:W-:Y:S01]  /*3e80*/  @!PT LDS RZ, [RZ] ;  /* 0x00000000fffff984 */ /* 0x000fe20000000800 */
[----:B------:R-:W-:Y:S01]  /*3e90*/  @!PT LDS RZ, [RZ] ;  /* 0x00000000fffff984 */ /* 0x000fe20000000800 */
[----:B------:R-:W-:Y:S01]  /*3ea0*/  @!PT LDS RZ, [RZ] ;  /* 0x00000000fffff984 */ /* 0x000fe20000000800 */
[----:B------:R3:W-:Y:S06]  /*3eb0*/  MEMBAR.ALL.CTA ;  /* 0x0000000000007992 */ /* 0x0007ec0000008000 */
[----:B---3--:R-:W3:Y:S01]  /*3ec0*/  FENCE.VIEW.ASYNC.S ;  /* 0x00000000000073c6 */ /* 0x008ee20000000000 */
[----:B------:R-:W-:Y:S05]  /*3ed0*/  @P2 BRA `(.L_x_28) ;  /* 0x0000000000242947 */ /* 0x000fea0003800000 */
[----:B------:R-:W-:Y:S02]  /*3ee0*/  USHF.L.U32 UR14, UR37, 0x1, URZ ;  /* 0x00000001250e7899 */ /* 0x000fe4000800063f */
[----:B------:R-:W-:Y:S02]  /*3ef0*/  UIADD3 UR37, UR37, 0x1, URZ ;  /* 0x0000000125257890 */ /* 0x000fe4000fffe03f */
[----:B------:R-:W-:Y:S02]  /*3f00*/  ULOP3.LUT UR14, UR14, 0xfffffffe, UR20, 0xe2, !UPT ;  /* 0xfffffffe0e0e7892 */ /* 0x000fe4000f8ee214 */
[----:B------:R-:W-:Y:S02]  /*3f10*/  UISETP.NE.AND UP0, UPT, UR37, 0x2, UPT ;  /* 0x000000022500788c */ /* 0x000fe4000bf05270 */
[----:B------:R-:W-:Y:S02]  /*3f20*/  ULEA UR14, UR14, UR36, 0x3 ;  /* 0x000000240e0e7291 */ /* 0x000fe4000f8e183f */
[----:B------:R-:W-:-:S07]  /*3f30*/  USEL UR37, UR37, URZ, UP0 ;  /* 0x0000003f25257287 */ /* 0x000fce0008000000 */
[----:B---3--:R-:W-:Y:S01]  /*3f40*/  SYNCS.ARRIVE.TRANS64.A1T0 RZ, [UR14+0x164a0], RZ ;  /* 0x0164a0ffffff79a7 */ /* 0x008fe2000810000e */
[----:B------:R-:W-:-:S06]  /*3f50*/  USEL UR14, URZ, 0x1, UP0 ;  /* 0x000000013f0e7887 */ /* 0x000fcc0008000000 */
[----:B------:R-:W-:-:S07]  /*3f60*/  LOP3.LUT R0, R0, UR14, RZ, 0x3c, !PT ;  /* 0x0000000e00007c12 */ /* 0x000fce000f8e3cff */
.L_x_28:
[----:B------:R-:W-:-:S06]  /*3f70*/  UISETP.NE.AND UP0, UPT, UR9, 0x1, UPT ;  /* 0x000000010900788c */ /* 0x000fcc000bf05270 */
[----:B------:R-:W-:-:S13]  /*3f80*/  PLOP3.LUT P1, PT, PT, PT, UP0, 0x80, 0x0 ;  /* 0x000000000000781c */ /* 0x000fda0003f2f008 */
[----:B------:R-:W-:Y:S05]  /*3f90*/  @!P1 BRA `(.L_x_29) ;  /* 0x0000000400789947 */ /* 0x000fea0003800000 */
[----:B------:R-:W-:Y:S01]  /*3fa0*/  UIADD3 UR12, UR36, 0x6000, URZ ;  /* 0x00006000240c7890 */ /* 0x000fe2000fffe03f */
[----:B---3--:R-:W-:Y:S01]  /*3fb0*/  WARPGROUP.ARRIVE ;  /* 0x00000000000079c5 */ /* 0x008fe20000000000 */
[----:B------:R-:W-:Y:S02]  /*3fc0*/  UIMAD UR21, UR22, 0x180, UR21 ;  /* 0x00000180161578a4 */ /* 0x000fe4000f8e0215 */
[----:B------:R-:W-:Y:S01]  /*3fd0*/  USHF.R.U32.HI UR12, URZ, 0x4, UR12 ;  /* 0x000000043f0c7899 */ /* 0x000fe2000801160c */
[----:B------:R-:W-:Y:S01]  /*3fe0*/  UMOV UR19, 0xc0000010 ;  /* 0xc000001000137882 */ /* 0x000fe20000000000 */
[----:B------:R-:W-:Y:S02]  /*3ff0*/  UMOV UR17, 0x40 ;  /* 0x0000004000117882 */ /* 0x000fe40000000000 */
[----:B------:R-:W-:Y:S01]  /*4000*/  ULOP3.LUT UR12, UR12, 0x3fff, URZ, 0xc0, !UPT ;  /* 0x00003fff0c0c7892 */ /* 0x000fe2000f8ec03f */
[----:B------:R-:W-:Y:S01]  /*4010*/  UMOV UR18, UR21 ;  /* 0x0000001500127c82 */ /* 0x000fe20008000000 */
[----:B------:R-:W-:-:S02]  /*4020*/  UIADD3 UR14, UR21, 0x80, URZ ;  /* 0x00000080150e7890 */ /* 0x000fc4000fffe03f */
[----:B------:R-:W-:Y:S02]  /*4030*/  ULOP3.LUT UR12, UR12, 0x80000, URZ, 0xfc, !UPT ;  /* 0x000800000c0c7892 */ /* 0x000fe4000f8efc3f */
[----:B------:R-:W-:Y:S02]  /*4040*/  UIADD3 UR15, UR21, 0x100, URZ ;  /* 0x00000100150f7890 */ /* 0x000fe4000fffe03f */
[----:B------:R-:W-:Y:S02]  /*4050*/  ULEA UR12, UR9, UR12, 0x9 ;  /* 0x0000000c090c7291 */ /* 0x000fe4000f8e483f */
[----:B------:R-:W-:-:S05]  /*4060*/  UISETP.NE.AND UP0, UPT, UR10, 0x3, UPT ;  /* 0x000000030a00788c */ /* 0x000fca000bf05270 */
[----:B------:R-:W-:Y:S01]  /*4070*/  UMOV UR16, UR12 ;  /* 0x0000000c00107c82 */ /* 0x000fe20008000000 */
[----:B------:R-:W-:Y:S01]  /*4080*/  PLOP3.LUT P2, PT, PT, PT, UP0, 0x80, 0x0 ;  /* 0x000000000000781c */ /* 0x000fe20003f4f008 */
[----:B------:R-:W-:Y:S01]  /*4090*/  HGMMA.64x16x16.F32 R128, gdesc[UR16].tnspB, R128, gsb0 ;  /* 0x40200000108079f0 */ /* 0x000fe20008000880 */
[----:B------:R-:W-:Y:S01]  /*40a0*/  UMOV UR18, UR14 ;  /* 0x0000000e00127c82 */ /* 0x000fe20008000000 */
[----:B------:R-:W-:Y:S01]  /*40b0*/  UMOV UR19, 0xc0000010 ;  /* 0xc000001000137882 */ /* 0x000fe20000000000 */
[----:B------:R-:W-:Y:S01]  /*40c0*/  UIADD3 UR14, UR21, 0xa0, URZ ;  /* 0x000000a0150e7890 */ /* 0x000fe2000fffe03f */
[----:B------:R-:W-:Y:S02]  /*40d0*/  WARPGROUP.DEPBAR.LE gsb0, 0x0 ;  /* 0x00008000000079c5 */ /* 0x000fe40000010000 */
[----:B------:R-:W-:-:S06]  /*40e0*/  WARPGROUP.ARRIVE ;  /* 0x00000000000079c5 */ /* 0x000fcc0000000000 */
[----:B------:R-:W-:Y:S01]  /*40f0*/  HGMMA.64x16x16.F32 R120, gdesc[UR16].tnspB, R120, gsb0 ;  /* 0x40200000107879f0 */ /* 0x000fe20008000878 */
[----:B------:R-:W-:Y:S01]  /*4100*/  UMOV UR18, UR15 ;  /* 0x0000000f00127c82 */ /* 0x000fe20008000000 */
[----:B------:R-:W-:Y:S01]  /*4110*/  UMOV UR19, 0xc0000010 ;  /* 0xc000001000137882 */ /* 0x000fe20000000000 */
[----:B------:R-:W-:Y:S01]  /*4120*/  UIADD3 UR15, UR21, 0x120, URZ ;  /* 0x00000120150f7890 */ /* 0x000fe2000fffe03f */
[----:B------:R-:W-:Y:S02]  /*4130*/  WARPGROUP.DEPBAR.LE gsb0, 0x0 ;  /* 0x00008000000079c5 */ /* 0x000fe40000010000 */
[----:B------:R-:W-:-:S06]  /*4140*/  WARPGROUP.ARRIVE ;  /* 0x00000000000079c5 */ /* 0x000fcc0000000000 */
[----:B------:R-:W-:Y:S01]  /*4150*/  HGMMA.64x16x16.F32 R112, gdesc[UR16].tnspB, R112, gsb0 ;  /* 0x40200000107079f0 */ /* 0x000fe20008000870 */
[----:B------:R-:W-:Y:S02]  /*4160*/  UIADD3 UR18, UR21, 0x20, URZ ;  /* 0x0000002015127890 */ /* 0x000fe4000fffe03f */
[----:B------:R-:W-:Y:S01]  /*4170*/  UIADD3 UR16, UR12, 0x10, URZ ;  /* 0x000000100c107890 */ /* 0x000fe2000fffe03f */
[----:B------:R-:W-:Y:S01]  /*4180*/  UMOV UR19, 0xc0000010 ;  /* 0xc000001000137882 */ /* 0x000fe20000000000 */
[----:B------:R-:W-:Y:S01]  /*4190*/  UMOV UR17, 0x40 ;  /* 0x0000004000117882 */ /* 0x000fe20000000000 */
        /* <DEDUP_REMOVED lines=32> */
[----:B------:R-:W-:Y:S02]  /*43a0*/  UIADD3 UR18, UR21, 0x60, URZ ;  /* 0x0000006015127890 */ /* 0x000fe4000fffe03f */
[----:B------:R-:W-:Y:S01]  /*43b0*/  UIADD3 UR16, UR12, 0x30, URZ ;  /* 0x000000300c107890 */ /* 0x000fe2000fffe03f */
[----:B------:R-:W-:Y:S01]  /*43c0*/  UMOV UR19, 0xc0000010 ;  /* 0xc000001000137882 */ /* 0x000fe20000000000 */
[----:B------:R-:W-:Y:S01]  /*43d0*/  UMOV UR17, 0x40 ;  /* 0x0000004000117882 */ /* 0x000fe20000000000 */
[----:B------:R-:W-:Y:S02]  /*43e0*/  UIADD3 UR12, UR21, 0xe0, URZ ;  /* 0x000000e0150c7890 */ /* 0x000fe4000fffe03f */
[----:B------:R-:W-:Y:S01]  /*43f0*/  UIADD3 UR21, UR21, 0x160, URZ ;  /* 0x0000016015157890 */ /* 0x000fe2000fffe03f */
        /* <DEDUP_REMOVED lines=12> */
[----:B------:R-:W-:Y:S03]  /*44c0*/  HGMMA.64x16x16.F32 R112, gdesc[UR16].tnspB, R112, gsb0 ;  /* 0x40200000107079f0 */ /* 0x000fe60008000870 */
[----:B------:R-:W-:Y:S02]  /*44d0*/  WARPGROUP.DEPBAR.LE gsb0, 0x0 ;  /* 0x00008000000079c5 */ /* 0x000fe40000010000 */
[----:B------:R-:W-:Y:S05]  /*44e0*/  @!P2 BRA `(.L_x_30) ;  /* 0x000000000004a947 */ /* 0x000fea0003800000 */
[----:B------:R-:W-:Y:S01]  /*44f0*/  BPT.TRAP 0x1 ;  /* 0x000000040000795c */ /* 0x000fe20000300000 */
.L_x_30:
[----:B-1----:R-:W-:Y:S02]  /*4500*/  LEA R3, R166, UR36, 0x3 ;  /* 0x00000024a6037c11 */ /* 0x002fe4000f8e18ff */
[----:B--2---:R-:W-:-:S04]  /*4510*/  SHF.L.U32 R2, R168, 0x1f, RZ ;  /* 0x0000001fa8027819 */ /* 0x004fc800000006ff */
[----:B------:R-:W1:Y:S02]  /*4520*/  SYNCS.PHASECHK.TRANS64.TRYWAIT P1, [R3+URZ+0x16490], R2 ;  /* 0x01649002030075a7 */ /* 0x000e64000802017f */
[----:B-1----:R-:W-:Y:S05]  /*4530*/  @!P1 BRA `(.L_x_31) ;  /* 0x00000064007c9947 */ /* 0x002fea0003800000 */
.L_x_147:
[----:B------:R-:W-:Y:S05]  /*4540*/  @!P2 BRA `(.L_x_32) ;  /* 0x000000000004a947 */ /* 0x000fea0003800000 */
[----:B------:R-:W-:Y:S01]  /*4550*/  BPT.TRAP 0x1 ;  /* 0x000000040000795c */ /* 0x000fe20000300000 */
.L_x_32:
[----:B------:R3:W-:Y:S01]  /*4560*/  SYNCS.ARRIVE.TRANS64.A1T0 RZ, [R3+URZ+0x16480], RZ ;  /* 0x016480ff03ff79a7 */ /* 0x0007e2000810003f */
[----:B------:R-:W-:Y:S05]  /*4570*/  BRA `(.L_x_33) ;  /* 0x0000001400a47947 */ /* 0x000fea0003800000 */
.L_x_29:
[----:B------:R-:W-:Y:S01]  /*4580*/  ULEA UR14, UR37, UR39, 0x1 ;  /* 0x00000027250e7291 */ /* 0x000fe2000f8e083f */
[----:B--2---:R-:W-:-:S03]  /*4590*/  SHF.L.U32 R2, R0, 0x1f, RZ ;  /* 0x0000001f00027819 */ /* 0x004fc600000006ff */
[----:B------:R-:W-:-:S09]  /*45a0*/  ULEA UR14, UR14, UR12, 0x3 ;  /* 0x0000000c0e0e7291 */ /* 0x000fd2000f8e183f */
[----:B---3--:R-:W2:Y:S02]  /*45b0*/  SYNCS.PHASECHK.TRANS64.TRYWAIT P1, [UR14], R2 ;  /* 0x00000002ff0075a7 */ /* 0x008ea4000802014e */
[----:B--2---:R-:W-:Y:S05]  /*45c0*/  @!P1 BRA `(.L_x_34) ;  /* 0x00000064006c9947 */ /* 0x004fea0003800000 */
.L_x_148:
[----:B------:R-:W-:Y:S01]  /*45d0*/  UIADD3 UR14, UR36, 0x6000, URZ ;  /* 0x00006000240e7890 */ /* 0x000fe2000fffe03f */
[----:B------:R-:W-:Y:S01]  /*45e0*/  WARPGROUP.ARRIVE ;  /* 0x00000000000079c5 */ /* 0x000fe20000000000 */
[----:B------:R-:W-:Y:S02]  /*45f0*/  ULOP3.LUT UR27, UR13, 0x2, URZ, 0x3c, !UPT ;  /* 0x000000020d1b7892 */ /* 0x000fe4000f8e3c3f */
[----:B------:R-:W-:Y:S02]  /*4600*/  USHF.R.U32.HI UR14, URZ, 0x4, UR14 ;  /* 0x000000043f0e7899 */ /* 0x000fe4000801160e */
[----:B------:R-:W-:Y:S02]  /*4610*/  UIMAD UR18, UR27, 0x180, UR23 ;  /* 0x000001801b1278a4 */ /* 0x000fe4000f8e0217 */
[----:B------:R-:W-:Y:S01]  /*4620*/  ULOP3.LUT UR14, UR14, 0x3fff, URZ, 0xc0, !UPT ;  /* 0x00003fff0e0e7892 */ /* 0x000fe2000f8ec03f */
[----:B------:R-:W-:Y:S01]  /*4630*/  UMOV UR19, 0xc0000010 ;  /* 0xc000001000137882 */ /* 0x000fe20000000000 */
[----:B------:R-:W-:-:S02]  /*4640*/  UMOV UR17, 0x8 ;  /* 0x0000000800117882 */ /* 0x000fc40000000000 */
[----:B------:R-:W-:Y:S02]  /*4650*/  ULOP3.LUT UR15, UR14, 0x400000, URZ, 0xfc, !UPT ;  /* 0x004000000e0f7892 */ /* 0x000fe4000f8efc3f */
[----:B------:R-:W-:Y:S02]  /*4660*/  UIADD3 UR26, UR23, 0x80, URZ ;  /* 0x00000080171a7890 */ /* 0x000fe4000fffe03f */
[----:B------:R-:W-:Y:S02]  /*4670*/  ULOP3.LUT UR14, UR14, 0x80000, URZ, 0xfc, !UPT ;  /* 0x000800000e0e7892 */ /* 0x000fe4000f8efc3f */
[----:B------:R-:W-:Y:S01]  /*4680*/  UIMAD UR27, UR27, 0x180, UR26 ;  /* 0x000001801b1b78a4 */ /* 0x000fe2000f8e021a */
[----:B------:R-:W-:Y:S01]  /*4690*/  UMOV UR16, UR15 ;  /* 0x0000000f00107c82 */ /* 0x000fe20008000000 */
[----:B------:R-:W-:Y:S01]  /*46a0*/  UIMAD UR26, UR13, 0x180, UR26 ;  /* 0x000001800d1a78a4 */ /* 0x000fe2000f8e021a */
[----:B------:R-:W-:Y:S01]  /*46b0*/  HGMMA.64x16x16.F32 R40, gdesc[UR16].tnspA.tnspB, RZ, !UPT, gsb0 ;  /* 0x60200000102879f0 */ /* 0x000fe2000c0008ff */
[----:B------:R-:W-:Y:S01]  /*46c0*/  UMOV UR19, 0xc0000010 ;  /* 0xc000001000137882 */ /* 0x000fe20000000000 */
[----:B------:R-:W-:-:S02]  /*46d0*/  UIADD3 UR28, UR27, 0x80, URZ ;  /* 0x000000801b1c7890 */ /* 0x000fc4000fffe03f */
[----:B------:R-:W-:Y:S01]  /*46e0*/  UMOV UR18, UR27 ;  /* 0x0000001b00127c82 */ /* 0x000fe20008000000 */
[----:B------:R-:W-:Y:S02]  /*46f0*/  UIADD3 UR29, UR27, 0xa0, URZ ;  /* 0x000000a01b1d7890 */ /* 0x000fe4000fffe03f */
[----:B------:R-:W-:Y:S02]  /*4700*/  UIMAD UR21, UR22, 0x180, UR21 ;  /* 0x00000180161578a4 */ /* 0x000fe4000f8e0215 */
[----:B------:R-:W-:Y:S02]  /*4710*/  UISETP.NE.AND UP0, UPT, UR10, 0x3, UPT ;  /* 0x000000030a00788c */ /* 0x000fe4000bf05270 */
[----:B------:R-:W-:-:S04]  /*4720*/  UIADD3 UR22, UR21, 0x80, URZ ;  /* 0x0000008015167890 */ /* 0x000fc8000fffe03f */
[----:B------:R-:W-:Y:S01]  /*4730*/  PLOP3.LUT P1, PT, PT, PT, UP0, 0x80, 0x0 ;  /* 0x000000000000781c */ /* 0x000fe20003f2f008 */
[----:B------:R-:W-:Y:S02]  /*4740*/  WARPGROUP.DEPBAR.LE gsb0, 0x0 ;  /* 0x00008000000079c5 */ /* 0x000fe40000010000 */
[----:B------:R-:W-:-:S06]  /*4750*/  WARPGROUP.ARRIVE ;  /* 0x00000000000079c5 */ /* 0x000fcc0000000000 */
[----:B------:R-:W-:Y:S01]  /*4760*/  HGMMA.64x16x16.F32 R32, gdesc[UR16].tnspA.tnspB, RZ, !UPT, gsb0 ;  /* 0x60200000102079f0 */ /* 0x000fe2000c0008ff */
[----:B------:R-:W-:Y:S01]  /*4770*/  UMOV UR18, UR28 ;  /* 0x0000001c00127c82 */ /* 0x000fe20008000000 */
[----:B------:R-:W-:Y:S01]  /*4780*/  UMOV UR19, 0xc0000010 ;  /* 0xc000001000137882 */ /* 0x000fe20000000000 */
[----:B------:R-:W-:Y:S01]  /*4790*/  UIADD3 UR28, UR27, 0x20, URZ ;  /* 0x000000201b1c7890 */ /* 0x000fe2000fffe03f */
[----:B------:R-:W-:Y:S02]  /*47a0*/  WARPGROUP.DEPBAR.LE gsb0, 0x0 ;  /* 0x00008000000079c5 */ /* 0x000fe40000010000 */
[----:B------:R-:W-:-:S06]  /*47b0*/  WARPGROUP.ARRIVE ;  /* 0x00000000000079c5 */ /* 0x000fcc0000000000 */
[----:B------:R-:W-:Y:S01]  /*47c0*/  HGMMA.64x16x16.F32 R24, gdesc[UR16].tnspA.tnspB, RZ, !UPT, gsb0 ;  /* 0x60200000101879f0 */ /* 0x000fe2000c0008ff */
[----:B------:R-:W-:Y:S02]  /*47d0*/  UIADD3 UR18, UR27, -0x60, URZ ;  /* 0xffffffa01b127890 */ /* 0x000fe4000fffe03f */
[----:B------:R-:W-:Y:S01]  /*47e0*/  UIADD3 UR16, UR15, 0x80, URZ ;  /* 0x000000800f107890 */ /* 0x000fe2000fffe03f */
[----:B------:R-:W-:Y:S01]  /*47f0*/  UMOV UR19, 0xc0000010 ;  /* 0xc000001000137882 */ /* 0x000fe20000000000 */
[----:B------:R-:W-:Y:S01]  /*4800*/  UMOV UR17, 0x8 ;  /* 0x0000000800117882 */ /* 0x000fe20000000000 */
[----:B------:R-:W-:Y:S02]  /*4810*/  WARPGROUP.DEPBAR.LE gsb0, 0x0 ;  /* 0x00008000000079c5 */ /* 0x000fe40000010000 */
[----:B------:R-:W-:-:S06]  /*4820*/  WARPGROUP.ARRIVE ;  /* 0x00000000000079c5 */ /* 0x000fcc0000000000 */
[----:B------:R-:W-:Y:S01]  /*4830*/  HGMMA.64x16x16.F32 R40, gdesc[UR16].tnspA.tnspB, R40, gsb0 ;  /* 0x60200000102879f0 */ /* 0x000fe20008000828 */
[----:B------:R-:W-:Y:S01]  /*4840*/  UMOV UR18, UR28 ;  /* 0x0000001c00127c82 */ /* 0x000fe20008000000 */
[----:B------:R-:W-:Y:S01]  /*4850*/  UMOV UR19, 0xc0000010 ;  /* 0xc000001000137882 */ /* 0x000fe20000000000 */
[----:B------:R-:W-:Y:S01]  /*4860*/  UIADD3 UR28, UR27, 0x40, URZ ;  /* 0x000000401b1c7890 */ /* 0x000fe2000fffe03f */
        /* <DEDUP_REMOVED lines=24> */
[----:B------:R-:W-:Y:S02]  /*49f0*/  WARPGROUP.DEPBAR.LE gsb0, 0x0 ;  /* 0x00008000000079c5 */ /* 0x000fe40000010000 */
[----:B------:R-:W-:-:S06]  /*4a00*/  WARPGROUP.ARRIVE ;  /* 0x00000000000079c5 */ /* 0x000fcc0000000000 */
[----:B------:R-:W-:Y:S01]  /*4a10*/  HGMMA.64x16x16.F32 R24, gdesc[UR16].tnspA.tnspB, R24, gsb0 ;  /* 0x60200000101879f0 */ /* 0x000fe20008000818 */
[----:B------:R-:W-:Y:S02]  /*4a20*/  UIADD3 UR18, UR27, -0x20, URZ ;  /* 0xffffffe01b127890 */ /* 0x000fe4000fffe03f */
[----:B------:R-:W-:Y:S01]  /*4a30*/  UIADD3 UR16, UR15, 0x180, URZ ;  /* 0x000001800f107890 */ /* 0x000fe2000fffe03f */
[----:B------:R-:W-:Y:S01]  /*4a40*/  UMOV UR19, 0xc0000010 ;  /* 0xc000001000137882 */ /* 0x000fe20000000000 */
        /* <DEDUP_REMOVED lines=16> */
[----:B------:R-:W-:Y:S02]  /*4b50*/  UIMAD UR18, UR13, 0x180, UR23 ;  /* 0x000001800d1278a4 */ /* 0x000fe4000f8e0217 */
        /* <DEDUP_REMOVED lines=59> */
[----:B------:R-:W-:Y:S02]  /*4f10*/  UIADD3 UR15, UR26, 0x60, URZ ;  /* 0x000000601a0f7890 */ /* 0x000fe4000fffe03f */
        /* <DEDUP_REMOVED lines=81> */
[----:B------:R-:W-:-:S04]  /*5430*/  USHF.L.U32 UR14, UR37, 0x1, URZ ;  /* 0x00000001250e7899 */ /* 0x000fc8000800063f */
[----:B------:R-:W-:-:S04]  /*5440*/  ULOP3.LUT UR20, UR14, 0xfffffffe, UR20, 0xe2, !UPT ;  /* 0xfffffffe0e147892 */ /* 0x000fc8000f8ee214 */
[----:B------:R-:W-:Y:S01]  /*5450*/  ULEA UR20, UR20, UR12, 0x3 ;  /* 0x0000000c14147291 */ /* 0x000fe2000f8e183f */
        /* <DEDUP_REMOVED lines=9> */
[----:B------:R-:W-:Y:S01]  /*54f0*/  SYNCS.ARRIVE.TRANS64.A1T0 RZ, [UR20], RZ ;  /* 0x000000ffffff79a7 */ /* 0x000fe20008100014 */
[----:B------:R-:W-:Y:S05]  /*5500*/  @!P1 BRA `(.L_x_35) ;  /* 0x0000000000049947 */ /* 0x000fea0003800000 */
[----:B------:R-:W-:Y:S01]  /*5510*/  BPT.TRAP 0x1 ;  /* 0x000000040000795c */ /* 0x000fe20000300000 */
.L_x_35:
[----:B------:R-:W-:Y:S02]  /*5520*/  LEA R51, R166, UR36, 0x3 ;  /* 0x00000024a6337c11 */ /* 0x000fe4000f8e18ff */
[----:B-1----:R-:W-:-:S04]  /*5530*/  SHF.L.U32 R2, R168, 0x1f, RZ ;  /* 0x0000001fa8027819 */ /* 0x002fc800000006ff */
[----:B------:R-:W1:Y:S02]  /*5540*/  SYNCS.PHASECHK.TRANS64.TRYWAIT P2, [R51+URZ+0x16490], R2 ;  /* 0x01649002330075a7 */ /* 0x000e64000804017f */
[----:B-1----:R-:W-:Y:S05]  /*5550*/  @!P2 BRA `(.L_x_36) ;  /* 0x0000005400a0a947 */ /* 0x002fea0003800000 */
.L_x_149:
[----:B------:R-:W2:Y:S01]  /*5560*/  S2UR UR12, SR_SWINHI ;  /* 0x00000000000c79c3 */ /* 0x000ea20000002f00 */
[----:B-1----:R-:W-:-:S05]  /*5570*/  IMAD R2, R166, 0xc00, RZ ;  /* 0x00000c00a6027824 */ /* 0x002fca00078e02ff */
[----:B------:R-:W-:Y:S02]  /*5580*/  SHF.R.S32.HI R4, RZ, 0x1f, R2 ;  /* 0x0000001fff047819 */ /* 0x000fe40000011402 */
[----:B------:R-:W-:-:S04]  /*5590*/  IADD3 R2, P2, R165, R2, RZ ;  /* 0x00000002a5027210 */ /* 0x000fc80007f5e0ff */
[----:B------:R-:W-:Y:S01]  /*55a0*/  LEA.HI.X.SX32 R3, R165, R4, 0x1, P2 ;  /* 0x00000004a5037211 */ /* 0x000fe200010f0eff */
[----:B------:R-:W-:Y:S01]  /*55b0*/  UMOV UR14, UR36 ;  /* 0x00000024000e7c82 */ /* 0x000fe20008000000 */
[----:B--2---:R-:W-:Y:S01]  /*55c0*/  UMOV UR15, UR12 ;  /* 0x0000000c000f7c82 */ /* 0x004fe20008000000 */
[----:B------:R-:W-:-:S04]  /*55d0*/  LEA R49, P2, R2, UR14, 0x2 ;  /* 0x0000000e02317c11 */ /* 0x000fc8000f8410ff */
[----:B------:R-:W-:Y:S02]  /*55e0*/  LEA.HI.X R50, R2, UR15, R3, 0x2, P2 ;  /* 0x0000000f02327c11 */ /* 0x000fe400090f1403 */
[C---:B------:R-:W-:Y:S02]  /*55f0*/  IADD3 R3, P4, R49.reuse, 0x10000, RZ ;  /* 0x0001000031037810 */ /* 0x040fe40007f9e0ff */
[----:B------:R-:W-:Y:S02]  /*5600*/  IADD3 R5, P3, R49, 0x10600, RZ ;  /* 0x0001060031057810 */ /* 0x000fe40007f7e0ff */
[----:B------:R-:W-:Y:S02]  /*5610*/  LOP3.LUT R2, R3, 0x180, RZ, 0xc0, !PT ;  /* 0x0000018003027812 */ /* 0x000fe400078ec0ff */
[----:B------:R-:W-:Y:S02]  /*5620*/  LOP3.LUT R4, R5, 0x180, RZ, 0xc0, !PT ;  /* 0x0000018005047812 */ /* 0x000fe400078ec0ff */
[----:B------:R-:W-:-:S02]  /*5630*/  SHF.R.U64 R2, R2, 0x3, RZ ;  /* 0x0000000302027819 */ /* 0x000fc400000012ff */
[----:B------:R-:W-:Y:S02]  /*5640*/  SHF.R.U64 R4, R4, 0x3, RZ ;  /* 0x0000000304047819 */ /* 0x000fe400000012ff */
[C---:B------:R-:W-:Y:S02]  /*5650*/  IADD3 R7, P2, R49.reuse, 0x10020, RZ ;  /* 0x0001002031077810 */ /* 0x040fe40007f5e0ff */
[C---:B------:R-:W-:Y:S02]  /*5660*/  IADD3 R9, P6, R49.reuse, 0x10620, RZ ;  /* 0x0001062031097810 */ /* 0x040fe40007fde0ff */
[----:B------:R-:W-:Y:S01]  /*5670*/  LOP3.LUT R2, R2, R3, RZ, 0x3c, !PT ;  /* 0x0000000302027212 */ /* 0x000fe200078e3cff */
[--C-:B------:R-:W-:Y:S01]  /*5680*/  IMAD.X R3, RZ, RZ, R50.reuse, P4 ;  /* 0x000000ffff037224 */ /* 0x100fe200020e0632 */
[----:B------:R-:W-:Y:S01]  /*5690*/  LOP3.LUT R4, R4, R5, RZ, 0x3c, !PT ;  /* 0x0000000504047212 */ /* 0x000fe200078e3cff */
[----:B------:R-:W-:Y:S01]  /*56a0*/  IMAD.X R5, RZ, RZ, R50, P3 ;  /* 0x000000ffff057224 */ /* 0x000fe200018e0632 */
[----:B------:R-:W-:-:S02]  /*56b0*/  IADD3 R11, P5, R49, 0x10200, RZ ;  /* 0x00010200310b7810 */ /* 0x000fc40007fbe0ff */
[----:B------:R-:W-:Y:S01]  /*56c0*/  IADD3 R13, P4, R49, 0x10800, RZ ;  /* 0x00010800310d7810 */ /* 0x000fe20007f9e0ff */
[----:B------:R1:W-:Y:S01]  /*56d0*/  ST.E desc[UR24][R2.64], R40 ;  /* 0x0000002802007985 */ /* 0x0003e2000c101918 */
[----:B------:R-:W-:Y:S02]  /*56e0*/  LOP3.LUT R6, R7, 0x180, RZ, 0xc0, !PT ;  /* 0x0000018007067812 */ /* 0x000fe400078ec0ff */
[----:B------:R-:W-:Y:S01]  /*56f0*/  IADD3 R15, P3, R49, 0x10220, RZ ;  /* 0x00010220310f7810 */ /* 0x000fe20007f7e0ff */
[----:B------:R1:W-:Y:S01]  /*5700*/  ST.E desc[UR24][R2.64+0x4], R41 ;  /* 0x0000042902007985 */ /* 0x0003e2000c101918 */
[----:B------:R-:W-:Y:S02]  /*5710*/  LOP3.LUT R8, R9, 0x180, RZ, 0xc0, !PT ;  /* 0x0000018009087812 */ /* 0x000fe400078ec0ff */
[----:B------:R-:W-:Y:S01]  /*5720*/  LOP3.LUT R10, R11, 0x180, RZ, 0xc0, !PT ;  /* 0x000001800b0a7812 */ /* 0x000fe200078ec0ff */
[----:B------:R1:W-:Y:S01]  /*5730*/  ST.E desc[UR24][R4.64], R42 ;  /* 0x0000002a04007985 */ /* 0x0003e2000c101918 */
[----:B------:R-:W-:-:S02]  /*5740*/  LOP3.LUT R12, R13, 0x180, RZ, 0xc0, !PT ;  /* 0x000001800d0c7812 */ /* 0x000fc400078ec0ff */
[----:B------:R-:W-:Y:S01]  /*5750*/  SHF.R.U64 R6, R6, 0x3, RZ ;  /* 0x0000000306067819 */ /* 0x000fe200000012ff */
[----:B------:R1:W-:Y:S01]  /*5760*/  ST.E desc[UR24][R4.64+0x4], R43 ;  /* 0x0000042b04007985 */ /* 0x0003e2000c101918 */
[----:B------:R-:W-:Y:S02]  /*5770*/  LOP3.LUT R14, R15, 0x180, RZ, 0xc0, !PT ;  /* 0x000001800f0e7812 */ /* 0x000fe400078ec0ff */
[----:B------:R-:W-:Y:S02]  /*5780*/  SHF.R.U64 R8, R8, 0x3, RZ ;  /* 0x0000000308087819 */ /* 0x000fe400000012ff */
[----:B------:R-:W-:Y:S02]  /*5790*/  SHF.R.U64 R10, R10, 0x3, RZ ;  /* 0x000000030a0a7819 */ /* 0x000fe400000012ff */
[----:B------:R-:W-:Y:S02]  /*57a0*/  SHF.R.U64 R12, R12, 0x3, RZ ;  /* 0x000000030c0c7819 */ /* 0x000fe400000012ff */
[----:B------:R-:W-:Y:S01]  /*57b0*/  LOP3.LUT R6, R6, R7, RZ, 0x3c, !PT ;  /* 0x0000000706067212 */ /* 0x000fe200078e3cff */
[----:B------:R-:W-:Y:S01]  /*57c0*/  IMAD.X R7, RZ, RZ, R50, P2 ;  /* 0x000000ffff077224 */ /* 0x000fe200010e0632 */
[----:B------:R-:W-:-:S02]  /*57d0*/  SHF.R.U64 R14, R14, 0x3, RZ ;  /* 0x000000030e0e7819 */ /* 0x000fc400000012ff */
[----:B------:R-:W-:Y:S01]  /*57e0*/  LOP3.LUT R8, R8, R9, RZ, 0x3c, !PT ;  /* 0x0000000908087212 */ /* 0x000fe200078e3cff */
[--C-:B------:R-:W-:Y:S01]  /*57f0*/  IMAD.X R9, RZ, RZ, R50.reuse, P6 ;  /* 0x000000ffff097224 */ /* 0x100fe200030e0632 */
[C---:B------:R-:W-:Y:S01]  /*5800*/  IADD3 R17, P2, R49.reuse, 0x10820, RZ ;  /* 0x0001082031117810 */ /* 0x040fe20007f5e0ff */
[----:B------:R1:W-:Y:S01]  /*5810*/  ST.E desc[UR24][R6.64], R44 ;  /* 0x0000002c06007985 */ /* 0x0003e2000c101918 */
[----:B------:R-:W-:Y:S01]  /*5820*/  LOP3.LUT R10, R10, R11, RZ, 0x3c, !PT ;  /* 0x0000000b0a0a7212 */ /* 0x000fe200078e3cff */
[--C-:B------:R-:W-:Y:S01]  /*5830*/  IMAD.X R11, RZ, RZ, R50.reuse, P5 ;  /* 0x000000ffff0b7224 */ /* 0x100fe200028e0632 */
[----:B------:R-:W-:Y:S01]  /*5840*/  LOP3.LUT R12, R12, R13, RZ, 0x3c, !PT ;  /* 0x0000000d0c0c7212 */ /* 0x000fe200078e3cff */
[--C-:B------:R-:W-:Y:S01]  /*5850*/  IMAD.X R13, RZ, RZ, R50.reuse, P4 ;  /* 0x000000ffff0d7224 */ /* 0x100fe200020e0632 */
[C---:B------:R-:W-:Y:S01]  /*5860*/  IADD3 R19, P6, R49.reuse, 0x10400, RZ ;  /* 0x0001040031137810 */ /* 0x040fe20007fde0ff */
[----:B------:R1:W-:Y:S01]  /*5870*/  ST.E desc[UR24][R6.64+0x4], R45 ;  /* 0x0000042d06007985 */ /* 0x0003e2000c101918 */
[----:B------:R-:W-:Y:S01]  /*5880*/  LOP3.LUT R14, R14, R15, RZ, 0x3c, !PT ;  /* 0x0000000f0e0e7212 */ /* 0x000fe200078e3cff */
[----:B------:R-:W-:Y:S01]  /*5890*/  IMAD.X R15, RZ, RZ, R50, P3 ;  /* 0x000000ffff0f7224 */ /* 0x000fe200018e0632 */
[C---:B------:R-:W-:Y:S01]  /*58a0*/  IADD3 R21, P5, R49.reuse, 0x10a00, RZ ;  /* 0x00010a0031157810 */ /* 0x040fe20007fbe0ff */
[----:B------:R1:W-:Y:S01]  /*58b0*/  ST.E desc[UR24][R8.64], R46 ;  /* 0x0000002e08007985 */ /* 0x0003e2000c101918 */
[----:B------:R-:W-:-:S02]  /*58c0*/  IADD3 R23, P4, R49, 0x10420, RZ ;  /* 0x0001042031177810 */ /* 0x000fc40007f9e0ff */
[----:B------:R-:W-:Y:S01]  /*58d0*/  LOP3.LUT R16, R17, 0x180, RZ, 0xc0, !PT ;  /* 0x0000018011107812 */ /* 0x000fe200078ec0ff */
[----:B------:R1:W-:Y:S01]  /*58e0*/  ST.E desc[UR24][R8.64+0x4], R47 ;  /* 0x0000042f08007985 */ /* 0x0003e2000c101918 */
[----:B------:R-:W-:Y:S02]  /*58f0*/  IADD3 R49, P3, R49, 0x10a20, RZ ;  /* 0x00010a2031317810 */ /* 0x000fe40007f7e0ff */
[----:B------:R-:W-:Y:S01]  /*5900*/  LOP3.LUT R18, R19, 0x180, RZ, 0xc0, !PT ;  /* 0x0000018013127812 */ /* 0x000fe200078ec0ff */
[----:B------:R1:W-:Y:S01]  /*5910*/  ST.E desc[UR24][R10.64], R32 ;  /* 0x000000200a007985 */ /* 0x0003e2000c101918 */
[----:B------:R-:W-:Y:S02]  /*5920*/  LOP3.LUT R20, R21, 0x180, RZ, 0xc0, !PT ;  /* 0x0000018015147812 */ /* 0x000fe400078ec0ff */
[----:B------:R-:W-:Y:S01]  /*5930*/  LOP3.LUT R22, R23, 0x180, RZ, 0xc0, !PT ;  /* 0x0000018017167812 */ /* 0x000fe200078ec0ff */
[----:B------:R1:W-:Y:S01]  /*5940*/  ST.E desc[UR24][R10.64+0x4], R33 ;  /* 0x000004210a007985 */ /* 0x0003e2000c101918 */
[----:B------:R-:W-:-:S02]  /*5950*/  SHF.R.U64 R16, R16, 0x3, RZ ;  /* 0x0000000310107819 */ /* 0x000fc400000012ff */
[----:B------:R-:W-:Y:S01]  /*5960*/  LOP3.LUT R48, R49, 0x180, RZ, 0xc0, !PT ;  /* 0x0000018031307812 */ /* 0x000fe200078ec0ff */
[----:B------:R1:W-:Y:S01]  /*5970*/  ST.E desc[UR24][R12.64], R34 ;  /* 0x000000220c007985 */ /* 0x0003e2000c101918 */
[----:B------:R-:W-:Y:S02]  /*5980*/  SHF.R.U64 R18, R18, 0x3, RZ ;  /* 0x0000000312127819 */ /* 0x000fe400000012ff */
[----:B------:R-:W-:Y:S01]  /*5990*/  SHF.R.U64 R20, R20, 0x3, RZ ;  /* 0x0000000314147819 */ /* 0x000fe200000012ff */
[----:B------:R1:W-:Y:S01]  /*59a0*/  ST.E desc[UR24][R12.64+0x4], R35 ;  /* 0x000004230c007985 */ /* 0x0003e2000c101918 */
[----:B------:R-:W-:Y:S02]  /*59b0*/  SHF.R.U64 R22, R22, 0x3, RZ ;  /* 0x0000000316167819 */ /* 0x000fe400000012ff */
[----:B------:R-:W-:Y:S01]  /*59c0*/  LOP3.LUT R16, R16, R17, RZ, 0x3c, !PT ;  /* 0x0000001110107212 */ /* 0x000fe200078e3cff */
[--C-:B------:R-:W-:Y:S01]  /*59d0*/  IMAD.X R17, RZ, RZ, R50.reuse, P2 ;  /* 0x000000ffff117224 */ /* 0x100fe200010e0632 */
[----:B------:R-:W-:Y:S01]  /*59e0*/  SHF.R.U64 R48, R48, 0x3, RZ ;  /* 0x0000000330307819 */ /* 0x000fe200000012ff */
[----:B------:R1:W-:Y:S01]  /*59f0*/  ST.E desc[UR24][R14.64], R36 ;  /* 0x000000240e007985 */ /* 0x0003e2000c101918 */
[----:B------:R-:W-:Y:S01]  /*5a00*/  LOP3.LUT R18, R18, R19, RZ, 0x3c, !PT ;  /* 0x0000001312127212 */ /* 0x000fe200078e3cff */
[--C-:B------:R-:W-:Y:S01]  /*5a10*/  IMAD.X R19, RZ, RZ, R50.reuse, P6 ;  /* 0x000000ffff137224 */ /* 0x100fe200030e0632 */
[----:B------:R-:W-:Y:S01]  /*5a20*/  LOP3.LUT R20, R20, R21, RZ, 0x3c, !PT ;  /* 0x0000001514147212 */ /* 0x000fe200078e3cff */
[--C-:B------:R-:W-:Y:S01]  /*5a30*/  IMAD.X R21, RZ, RZ, R50.reuse, P5 ;  /* 0x000000ffff157224 */ /* 0x100fe200028e0632 */
[----:B------:R-:W-:Y:S01]  /*5a40*/  LOP3.LUT R22, R22, R23, RZ, 0x3c, !PT ;  /* 0x0000001716167212 */ /* 0x000fe200078e3cff */
[--C-:B------:R-:W-:Y:S01]  /*5a50*/  IMAD.X R23, RZ, RZ, R50.reuse, P4 ;  /* 0x000000ffff177224 */ /* 0x100fe200020e0632 */
[----:B------:R-:W-:Y:S01]  /*5a60*/  LOP3.LUT R48, R48, R49, RZ, 0x3c, !PT ;  /* 0x0000003130307212 */ /* 0x000fe200078e3cff */
[----:B------:R1:W-:Y:S01]  /*5a70*/  ST.E desc[UR24][R14.64+0x4], R37 ;  /* 0x000004250e007985 */ /* 0x0003e2000c101918 */
[----:B------:R-:W-:-:S03]  /*5a80*/  IMAD.X R49, RZ, RZ, R50, P3 ;  /* 0x000000ffff317224 */ /* 0x000fc600018e0632 */
[----:B------:R1:W-:Y:S04]  /*5a90*/  ST.E desc[UR24][R16.64], R38 ;  /* 0x0000002610007985 */ /* 0x0003e8000c101918 */
        /* <DEDUP_REMOVED lines=8> */
[----:B------:R1:W-:Y:S01]  /*5b20*/  ST.E desc[UR24][R48.64+0x4], R31 ;  /* 0x0000041f30007985 */ /* 0x0003e2000c101918 */
[----:B------:R-:W-:Y:S01]  /*5b30*/  @!PT LDS RZ, [RZ] ;  /* 0x00000000fffff984 */ /* 0x000fe20000000800 */
[----:B------:R-:W-:Y:S01]  /*5b40*/  @!PT LDS RZ, [RZ] ;  /* 0x00000000fffff984 */ /* 0x000fe20000000800 */
[----:B------:R-:W-:Y:S01]  /*5b50*/  @!PT LDS RZ, [RZ] ;  /* 0x00000000fffff984 */ /* 0x000fe20000000800 */
[----:B------:R-:W-:Y:S01]  /*5b60*/  @!PT LDS RZ, [RZ] ;  /* 0x00000000fffff984 */ /* 0x000fe20000000800 */
[----:B------:R2:W-:Y:S06]  /*5b70*/  MEMBAR.ALL.CTA ;  /* 0x0000000000007992 */ /* 0x0005ec0000008000 */
[----:B--2---:R-:W2:Y:S01]  /*5b80*/  FENCE.VIEW.ASYNC.S ;  /* 0x00000000000073c6 */ /* 0x004ea20000000000 */
[----:B------:R-:W-:Y:S05]  /*5b90*/  @!P1 BRA `(.L_x_37) ;  /* 0x0000000000049947 */ /* 0x000fea0003800000 */
[----:B------:R-:W-:Y:S01]  /*5ba0*/  BPT.TRAP 0x1 ;  /* 0x000000040000795c */ /* 0x000fe20000300000 */
.L_x_37:
[----:B--2---:R2:W-:Y:S01]  /*5bb0*/  SYNCS.ARRIVE.TRANS64.A1T0 RZ, [R51+URZ+0x16480], RZ ;  /* 0x016480ff33ff79a7 */ /* 0x0045e2000810003f */
[----:B------:R-:W-:-:S04]  /*5bc0*/  UIADD3 UR37, UR37, 0x1, URZ ;  /* 0x0000000125257890 */ /* 0x000fc8000fffe03f */
[----:B------:R-:W-:-:S04]  /*5bd0*/  UISETP.NE.AND UP0, UPT, UR37, 0x2, UPT ;  /* 0x000000022500788c */ /* 0x000fc8000bf05270 */
[----:B------:R-:W-:Y:S02]  /*5be0*/  USEL UR12, URZ, 0x1, UP0 ;  /* 0x000000013f0c7887 */ /* 0x000fe40008000000 */
[----:B------:R-:W-:-:S04]  /*5bf0*/  USEL UR37, UR37, URZ, UP0 ;  /* 0x0000003f25257287 */ /* 0x000fc80008000000 */
[----:B------:R-:W-:-:S08]  /*5c00*/  LOP3.LUT R0, R0, UR12, RZ, 0x3c, !PT ;  /* 0x0000000c00007c12 */ /* 0x000fd0000f8e3cff */
.L_x_33:
[C---:B-1----:R-:W-:Y:S01]  /*5c10*/  VIADD R2, R166.reuse, 0x1 ;  /* 0x00000001a6027836 */ /* 0x042fe20000000000 */
[----:B------:R-:W-:-:S04]  /*5c20*/  ISETP.NE.AND P2, PT, R166, 0x1, PT ;  /* 0x00000001a600780c */ /* 0x000fc80003f45270 */
[C---:B------:R-:W-:Y:S02]  /*5c30*/  ISETP.NE.AND P1, PT, R2.reuse, 0x2, PT ;  /* 0x000000020200780c */ /* 0x040fe40003f25270 */
[----:B---3--:R-:W-:Y:S02]  /*5c40*/  SEL R3, RZ, 0x1, P2 ;  /* 0x00000001ff037807 */ /* 0x008fe40001000000 */
[----:B------:R-:W-:Y:S02]  /*5c50*/  SEL R166, R2, RZ, P1 ;  /* 0x000000ff02a67207 */ /* 0x000fe40000800000 */
[----:B------:R-:W-:Y:S01]  /*5c60*/  LOP3.LUT R168, R168, R3, RZ, 0x3c, !PT ;  /* 0x00000003a8a87212 */ /* 0x000fe200078e3cff */
[----:B------:R-:W-:Y:S06]  /*5c70*/  @!P0 BRA `(.L_x_38) ;  /* 0x0000000000048947 */ /* 0x000fec0003800000 */
[----:B------:R-:W-:Y:S01]  /*5c80*/  BPT.TRAP 0x1 ;  /* 0x000000040000795c */ /* 0x000fe20000300000 */
.L_x_38:
[----:B------:R-:W-:Y:S02]  /*5c90*/  UISETP.GT.U32.AND UP0, UPT, UR4, 0x1, UPT ;  /* 0x000000010400788c */ /* 0x000fe4000bf04070 */
[----:B------:R-:W-:-:S04]  /*5ca0*/  ULEA UR12, UR7, UR36, 0x3 ;  /* 0x00000024070c7291 */ /* 0x000fc8000f8e183f */
[----:B------:R-:W-:Y:S01]  /*5cb0*/  UIADD3 UR12, UR12, 0x16420, URZ ;  /* 0x000164200c0c7890 */ /* 0x000fe2000fffe03f */
[----:B------:R-:W-:-:S03]  /*5cc0*/  PLOP3.LUT P1, PT, PT, PT, UP0, 0x80, 0x0 ;  /* 0x000000000000781c */ /* 0x000fc60003f2f008 */
[----:B------:R-:W-:-:S09]  /*5cd0*/  UPRMT UR12, URZ, 0x654, UR12 ;  /* 0x000006543f0c7896 */ /* 0x000fd2000800000c */
[----:B------:R-:W-:Y:S01]  /*5ce0*/  SYNCS.ARRIVE.TRANS64.RED.A1T0 RZ, [UR12], RZ ;  /* 0x000000ffffff79a7 */ /* 0x000fe2000810040c */
[----:B------:R-:W-:Y:S05]  /*5cf0*/  @P1 BRA `(.L_x_39) ;  /* 0x0000000000041947 */ /* 0x000fea0003800000 */
[----:B------:R-:W-:Y:S01]  /*5d00*/  BPT.TRAP 0x1 ;  /* 0x000000040000795c */ /* 0x000fe20000300000 */
.L_x_39:
[----:B------:R-:W-:-:S04]  /*5d10*/  UIADD3 UR7, UR7, 0x1, URZ ;  /* 0x0000000107077890 */ /* 0x000fc8000fffe03f */
[----:B------:R-:W-:-:S04]  /*5d20*/  UISETP.NE.AND UP0, UPT, UR7, 0x4, UPT ;  /* 0x000000040700788c */ /* 0x000fc8000bf05270 */
[----:B------:R-:W-:Y:S01]  /*5d30*/  USEL UR12, UR7, URZ, UP0 ;  /* 0x0000003f070c7287 */ /* 0x000fe20008000000 */
[----:B------:R-:W-:Y:S11]  /*5d40*/  @!P0 BRA `(.L_x_40) ;  /* 0x0000000000048947 */ /* 0x000ff60003800000 */
[----:B------:R-:W-:Y:S01]  /*5d50*/  BPT.TRAP 0x1 ;  /* 0x000000040000795c */ /* 0x000fe20000300000 */
.L_x_40:
[----:B------:R-:W-:-:S04]  /*5d60*/  ULEA UR7, UR12, UR36, 0x3 ;  /* 0x000000240c077291 */ /* 0x000fc8000f8e183f */
[----:B------:R-:W-:-:S04]  /*5d70*/  UIADD3 UR7, UR7, 0x16420, URZ ;  /* 0x0001642007077890 */ /* 0x000fc8000fffe03f */
[----:B------:R-:W-:-:S09]  /*5d80*/  UPRMT UR7, URZ, 0x654, UR7 ;  /* 0x000006543f077896 */ /* 0x000fd20008000007 */
[----:B------:R-:W-:Y:S01]  /*5d90*/  SYNCS.ARRIVE.TRANS64.RED.A1T0 RZ, [UR7], RZ ;  /* 0x000000ffffff79a7 */ /* 0x000fe20008100407 */
[----:B------:R-:W-:Y:S05]  /*5da0*/  @P1 BRA `(.L_x_41) ;  /* 0x0000000000041947 */ /* 0x000fea0003800000 */
[----:B------:R-:W-:Y:S01]  /*5db0*/  BPT.TRAP 0x1 ;  /* 0x000000040000795c */ /* 0x000fe20000300000 */
.L_x_41:
[----:B------:R-:W-:Y:S01]  /*5dc0*/  UIADD3 UR11, UR11, 0x1, URZ ;  /* 0x000000010b0b7890 */ /* 0x000fe2000fffe03f */
[C---:B------:R-:W-:Y:S01]  /*5dd0*/  ISETP.GT.AND P1, PT, R157.reuse, 0x1, PT ;  /* 0x000000019d00780c */ /* 0x040fe20003f24270 */
[----:B------:R-:W-:Y:S01]  /*5de0*/  UIADD3 UR7, UR12, 0x1, URZ ;  /* 0x000000010c077890 */ /* 0x000fe2000fffe03f */
[----:B------:R-:W-:Y:S01]  /*5df0*/  VIADD R164, R164, 0x40 ;  /* 0x00000040a4a47836 */ /* 0x000fe20000000000 */
[----:B------:R-:W-:Y:S01]  /*5e00*/  UISETP.NE.AND UP0, UPT, UR11, 0x4, UPT ;  /* 0x000000040b00788c */ /* 0x000fe2000bf05270 */
[----:B------:R-:W-:Y:S01]  /*5e10*/  VIADD R157, R157, 0xffffffff ;  /* 0xffffffff9d9d7836 */ /* 0x000fe20000000000 */
[----:B------:R-:W-:Y:S02]  /*5e20*/  UISETP.NE.AND UP1, UPT, UR7, 0x4, UPT ;  /* 0x000000040700788c */ /* 0x000fe4000bf25270 */
[----:B------:R-:W-:Y:S02]  /*5e30*/  USEL UR12, URZ, 0x1, UP0 ;  /* 0x000000013f0c7887 */ /* 0x000fe40008000000 */
[----:B------:R-:W-:-:S02]  /*5e40*/  UIADD3 UR6, UR6, 0x1, URZ ;  /* 0x0000000106067890 */ /* 0x000fc4000fffe03f */
[----:B------:R-:W-:Y:S02]  /*5e50*/  USEL UR7, UR7, URZ, UP1 ;  /* 0x0000003f07077287 */ /* 0x000fe40008800000 */
[----:B------:R-:W-:Y:S01]  /*5e60*/  USEL UR22, UR11, URZ, UP0 ;  /* 0x0000003f0b167287 */ /* 0x000fe20008000000 */
[----:B------:R-:W-:Y:S01]  /*5e70*/  LOP3.LUT R155, R155, UR12, RZ, 0x3c, !PT ;  /* 0x0000000c9b9b7c12 */ /* 0x000fe2000f8e3cff */
[----:B------:R-:W-:Y:S10]  /*5e80*/  @P1 BRA `(.L_x_42) ;  /* 0xffffffb400181947 */ /* 0x000ff4000383ffff */
.L_x_18:
[----:B------:R-:W-:Y:S05]  /*5e90*/  @!P0 BRA `(.L_x_43) ;  /* 0x0000000000048947 */ /* 0x000fea0003800000 */
[----:B-1----:R-:W-:Y:S01]  /*5ea0*/  BPT.TRAP 0x1 ;  /* 0x000000040000795c */ /* 0x002fe20000300000 */
.L_x_43:
[----:B------:R-:W-:Y:S02]  /*5eb0*/  UISETP.GT.U32.AND UP0, UPT, UR4, 0x1, UPT ;  /* 0x000000010400788c */ /* 0x000fe4000bf04070 */
[----:B------:R-:W-:-:S04]  /*5ec0*/  UIADD3 UR6, UR8, 0x16460, URZ ;  /* 0x0001646008067890 */ /* 0x000fc8000fffe03f */
[----:B------:R-:W-:Y:S01]  /*5ed0*/  PLOP3.LUT P1, PT, PT, PT, UP0, 0x80, 0x0 ;  /* 0x000000000000781c */ /* 0x000fe20003f2f008 */
[----:B------:R-:W-:-:S09]  /*5ee0*/  UPRMT UR6, URZ, 0x654, UR6 ;  /* 0x000006543f067896 */ /* 0x000fd20008000006 */
[----:B------:R-:W-:Y:S03]  /*5ef0*/  SYNCS.ARRIVE.TRANS64.RED.A1T0 RZ, [UR6], RZ ;  /* 0x000000ffffff79a7 */ /* 0x000fe60008100406 */
[----:B------:R-:W-:Y:S05]  /*5f00*/  @P1 BRA `(.L_x_44) ;  /* 0x0000000000041947 */ /* 0x000fea0003800000 */
[----:B-1----:R-:W-:Y:S01]  /*5f10*/  BPT.TRAP 0x1 ;  /* 0x000000040000795c */ /* 0x002fe20000300000 */
.L_x_44:
[----:B------:R-:W-:Y:S05]  /*5f20*/  @!P0 BRA `(.L_x_45) ;  /* 0x0000000000048947 */ /* 0x000fea0003800000 */
[----:B-1----:R-:W-:Y:S01]  /*5f30*/  BPT.TRAP 0x1 ;  /* 0x000000040000795c */ /* 0x002fe20000300000 */
.L_x_45:
[----:B------:R-:W-:-:S04]  /*5f40*/  UIADD3 UR8, UR8, 0x16468, URZ ;  /* 0x0001646808087890 */ /* 0x000fc8000fffe03f */
[----:B------:R-:W-:-:S09]  /*5f50*/  UPRMT UR8, URZ, 0x654, UR8 ;  /* 0x000006543f087896 */ /* 0x000fd20008000008 */
[----:B------:R-:W-:Y:S01]  /*5f60*/  SYNCS.ARRIVE.TRANS64.RED.A1T0 RZ, [UR8], RZ ;  /* 0x000000ffffff79a7 */ /* 0x000fe20008100408 */
[----:B------:R-:W-:Y:S05]  /*5f70*/  @P1 BRA `(.L_x_46) ;  /* 0x0000000000041947 */ /* 0x000fea0003800000 */
[----:B-1----:R-:W-:Y:S01]  /*5f80*/  BPT.TRAP 0x1 ;  /* 0x000000040000795c */ /* 0x002fe20000300000 */
.L_x_46:
[----:B------:R-:W-:-:S04]  /*5f90*/  ULOP3.LUT UR5, UR5, 0x2, URZ, 0xfc, !UPT ;  /* 0x0000000205057892 */ /* 0x000fc8000f8efc3f */
[----:B------:R-:W-:-:S06]  /*5fa0*/  UISETP.NE.AND UP0, UPT, UR5, 0x3, UPT ;  /* 0x000000030500788c */ /* 0x000fcc000bf05270 */
[----:B------:R-:W-:-:S13]  /*5fb0*/  PLOP3.LUT P1, PT, PT, PT, UP0, 0x80, 0x0 ;  /* 0x000000000000781c */ /* 0x000fda0003f2f008 */
[----:B------:R-:W-:Y:S05]  /*5fc0*/  @!P1 BRA `(.L_x_47) ;  /* 0x0000000000049947 */ /* 0x000fea0003800000 */
[----:B-1----:R-:W-:Y:S01]  /*5fd0*/  BPT.TRAP 0x1 ;  /* 0x000000040000795c */ /* 0x002fe20000300000 */
.L_x_47:
[----:B------:R-:W-:Y:S02]  /*5fe0*/  LEA R3, R166, UR36, 0x3 ;  /* 0x00000024a6037c11 */ /* 0x000fe4000f8e18ff */
[----:B------:R-:W-:-:S04]  /*5ff0*/  SHF.L.U32 R2, R168, 0x1f, RZ ;  /* 0x0000001fa8027819 */ /* 0x000fc800000006ff */
[----:B------:R-:W4:Y:S02]  /*6000*/  SYNCS.PHASECHK.TRANS64.TRYWAIT P0, [R3+URZ+0x16490], R2 ;  /* 0x01649002030075a7 */ /* 0x000f24000800017f */
[----:B----4-:R-:W-:Y:S05]  /*6010*/  @!P0 BRA `(.L_x_48) ;  /* 0x0000004c00048947 */ /* 0x010fea0003800000 */
.L_x_150:
[----:B------:R-:W-:Y:S05]  /*6020*/  @!P1 BRA `(.L_x_49) ;  /* 0x0000000000049947 */ /* 0x000fea0003800000 */
[----:B-1----:R-:W-:Y:S01]  /*6030*/  BPT.TRAP 0x1 ;  /* 0x000000040000795c */ /* 0x002fe20000300000 */
.L_x_49:
[----:B------:R-:W-:-:S05]  /*6040*/  VIADD R166, R166, 0x1 ;  /* 0x00000001a6a67836 */ /* 0x000fca0000000000 */
[----:B------:R-:W-:-:S04]  /*6050*/  ISETP.NE.AND P0, PT, R166, 0x2, PT ;  /* 0x00000002a600780c */ /* 0x000fc80003f05270 */
[----:B----4-:R-:W-:Y:S02]  /*6060*/  SEL R3, RZ, 0x1, P0 ;  /* 0x00000001ff037807 */ /* 0x010fe40000000000 */
[----:B------:R-:W-:Y:S02]  /*6070*/  SEL R166, R166, RZ, P0 ;  /* 0x000000ffa6a67207 */ /* 0x000fe40000000000 */
[----:B------:R-:W-:Y:S02]  /*6080*/  LOP3.LUT R2, R168, R3, RZ, 0x3c, !PT ;  /* 0x00000003a8027212 */ /* 0x000fe400078e3cff */
[----:B------:R-:W-:Y:S02]  /*6090*/  LEA R3, R166, UR36, 0x3 ;  /* 0x00000024a6037c11 */ /* 0x000fe4000f8e18ff */
[----:B------:R-:W-:-:S04]  /*60a0*/  SHF.L.U32 R2, R2, 0x1f, RZ ;  /* 0x0000001f02027819 */ /* 0x000fc800000006ff */
[----:B------:R-:W4:Y:S02]  /*60b0*/  SYNCS.PHASECHK.TRANS64.TRYWAIT P0, [R3+URZ+0x16490], R2 ;  /* 0x01649002030075a7 */ /* 0x000f24000800017f */
[----:B----4-:R-:W-:Y:S05]  /*60c0*/  @!P0 BRA `(.L_x_50) ;  /* 0x0000004800ec8947 */ /* 0x010fea0003800000 */
.L_x_151:
[----:B------:R-:W-:Y:S01]  /*60d0*/  ULEA UR4, UR37, UR39, 0x1 ;  /* 0x0000002725047291 */ /* 0x000fe2000f8e083f */
[----:B----4-:R-:W-:Y:S02]  /*60e0*/  SHF.L.U32 R2, R0, 0x1f, RZ ;  /* 0x0000001f00027819 */ /* 0x010fe400000006ff */
[----:B------:R-:W-:Y:S01]  /*60f0*/  MOV R0, RZ ;  /* 0x000000ff00007202 */ /* 0x000fe20000000f00 */
[----:B------:R-:W-:-:S03]  /*6100*/  ULEA UR4, UR4, UR36, 0x3 ;  /* 0x0000002404047291 */ /* 0x000fc6000f8e183f */
[----:B------:R-:W-:-:S06]  /*6110*/  LOP3.LUT P1, RZ, R0, 0x9f, RZ, 0xc0, !PT ;  /* 0x0000009f00ff7812 */ /* 0x000fcc000782c0ff */
[----:B------:R-:W4:Y:S02]  /*6120*/  SYNCS.PHASECHK.TRANS64.TRYWAIT P0, [UR4+0x164a0], R2 ;  /* 0x0164a002ff0075a7 */ /* 0x000f240008000144 */
[----:B----4-:R-:W-:Y:S05]  /*6130*/  @!P0 BRA `(.L_x_51) ;  /* 0x0000004800e48947 */ /* 0x010fea0003800000 */
.L_x_152:
[----:B------:R-:W-:Y:S05]  /*6140*/  @!P1 BRA `(.L_x_52) ;  /* 0x0000000000409947 */ /* 0x000fea0003800000 */
[----:B------:R-:W-:Y:S01]  /*6150*/  MOV R0, 0x0 ;  /* 0x0000000000007802 */ /* 0x000fe20000000f00 */
[----:B------:R-:W-:Y:S01]  /*6160*/  ULDC.64 UR4, c[0x4][0x70] ;  /* 0x01001c0000047ab9 */ /* 0x000fe20000000a00 */
[----:B------:R-:W-:Y:S01]  /*6170*/  ULDC.64 UR6, c[0x4][0x8] ;  /* 0x0100020000067ab9 */ /* 0x000fe20000000a00 */
[----:B---3--:R-:W-:Y:S01]  /*6180*/  IMAD.U32 R4, RZ, RZ, UR4 ;  /* 0x00000004ff047e24 */ /* 0x008fe2000f8e00ff */
[----:B----4-:R3:W4:Y:S01]  /*6190*/  LDC.64 R2, c[0x4][R0] ;  /* 0x0100000000027b82 */ /* 0x0107220000000a00 */
[----:B------:R-:W-:Y:S01]  /*61a0*/  IMAD.U32 R5, RZ, RZ, UR5 ;  /* 0x00000005ff057e24 */ /* 0x000fe2000f8e00ff */
[----:B------:R-:W-:Y:S01]  /*61b0*/  ULDC.64 UR4, c[0x4][0x78] ;  /* 0x01001e0000047ab9 */ /* 0x000fe20000000a00 */
[----:B------:R-:W-:Y:S02]  /*61c0*/  IMAD.U32 R10, RZ, RZ, UR6 ;  /* 0x00000006ff0a7e24 */ /* 0x000fe4000f8e00ff */
[----:B------:R-:W-:Y:S02]  /*61d0*/  IMAD.U32 R6, RZ, RZ, UR4 ;  /* 0x00000004ff067e24 */ /* 0x000fe4000f8e00ff */
[----:B------:R-:W-:-:S02]  /*61e0*/  IMAD.U32 R7, RZ, RZ, UR5 ;  /* 0x00000005ff077e24 */ /* 0x000fc4000f8e00ff */
[----:B------:R-:W-:Y:S02]  /*61f0*/  IMAD.U32 R11, RZ, RZ, UR7 ;  /* 0x00000007ff0b7e24 */ /* 0x000fe4000f8e00ff */
[----:B------:R-:W-:Y:S02]  /*6200*/  IMAD.MOV.U32 R8, RZ, RZ, 0x70 ;  /* 0x00000070ff087424 */ /* 0x000fe400078e00ff */
[----:B------:R-:W-:Y:S02]  /*6210*/  IMAD.MOV.U32 R12, RZ, RZ, 0x1 ;  /* 0x00000001ff0c7424 */ /* 0x000fe400078e00ff */
[----:B---3--:R-:W-:-:S07]  /*6220*/  IMAD.MOV.U32 R13, RZ, RZ, RZ ;  /* 0x000000ffff0d7224 */ /* 0x008fce00078e00ff */
[----:B------:R-:W-:-:S07]  /*6230*/  LEPC R20, `(.L_x_52) ;  /* 0x000000001014794e */ /* 0x000fce0000000000 */
[----:B-12-4-:R-:W-:Y:S05]  /*6240*/  CALL.ABS.NOINC R2 ;  /* 0x0000000002007343 */ /* 0x016fea0003c00000 */
.L_x_52:
[----:B------:R-:W-:Y:S02]  /*6250*/  IMAD.U32 R16, RZ, RZ, UR36 ;  /* 0x00000024ff107e24 */ /* 0x000fe4000f8e00ff */
[----:B----4-:R-:W-:-:S04]  /*6260*/  IMAD.U32 R3, RZ, RZ, UR39 ;  /* 0x00000027ff037e24 */ /* 0x010fc8000f8e00ff */
[----:B------:R-:W-:-:S05]  /*6270*/  IMAD R16, R3, 0x2200, R16 ;  /* 0x0000220003107824 */ /* 0x000fca00078e0210 */
[----:B------:R-:W-:-:S13]  /*6280*/  LOP3.LUT P0, RZ, R16, 0x90, RZ, 0xc0, !PT ;  /* 0x0000009010ff7812 */ /* 0x000fda000780c0ff */
[----:B------:R-:W-:Y:S05]  /*6290*/  @!P0 BRA `(.L_x_53) ;  /* 0x0000000000408947 */ /* 0x000fea0003800000 */
[----:B------:R-:W-:Y:S01]  /*62a0*/  MOV R0, 0x0 ;  /* 0x0000000000007802 */ /* 0x000fe20000000f00 */
[----:B------:R-:W-:Y:S01]  /*62b0*/  ULDC.64 UR4, c[0x4][0x70] ;  /* 0x01001c0000047ab9 */ /* 0x000fe20000000a00 */
[----:B------:R-:W-:Y:S01]  /*62c0*/  ULDC.64 UR6, c[0x4][0x78] ;  /* 0x01001e0000067ab9 */ /* 0x000fe20000000a00 */
[----:B---3--:R-:W-:Y:S01]  /*62d0*/  IMAD.U32 R4, RZ, RZ, UR4 ;  /* 0x00000004ff047e24 */ /* 0x008fe2000f8e00ff */
[----:B------:R3:W4:Y:S01]  /*62e0*/  LDC.64 R2, c[0x4][R0] ;  /* 0x0100000000027b82 */ /* 0x0007220000000a00 */
        /* <DEDUP_REMOVED lines=11> */
.L_x_53:
[----:B------:R-:W4:Y:S01]  /*63a0*/  S2R R6, SR_TID.X ;  /* 0x0000000000067919 */ /* 0x000f220000002100 */
[----:B------:R-:W-:Y:S02]  /*63b0*/  F2FP.F16.F32.PACK_AB R128, R129, R128 ;  /* 0x000000808180723e */ /* 0x000fe400000000ff */
[----:B------:R-:W-:Y:S02]  /*63c0*/  F2FP.F16.F32.PACK_AB R129, R131, R130 ;  /* 0x000000828381723e */ /* 0x000fe400000000ff */
[----:B------:R-:W-:Y:S02]  /*63d0*/  F2FP.F16.F32.PACK_AB R130, R133, R132 ;  /* 0x000000848582723e */ /* 0x000fe400000000ff */
[----:B------:R-:W-:Y:S02]  /*63e0*/  F2FP.F16.F32.PACK_AB R131, R135, R134 ;  /* 0x000000868783723e */ /* 0x000fe400000000ff */
[C---:B----4-:R-:W-:Y:S01]  /*63f0*/  LOP3.LUT R0, R6.reuse, 0x7f, RZ, 0xc0, !PT ;  /* 0x0000007f06007812 */ /* 0x050fe200078ec0ff */
[C---:B------:R-:W-:Y:S01]  /*6400*/  IMAD.SHL.U32 R2, R6.reuse, 0x10, RZ ;  /* 0x0000001006027824 */ /* 0x040fe200078e00ff */
[----:B---3--:R-:W-:Y:S01]  /*6410*/  SHF.R.U32.HI R4, RZ, 0x1, R6 ;  /* 0x00000001ff047819 */ /* 0x008fe20000011606 */
[----:B------:R-:W-:-:S02]  /*6420*/  IMAD.SHL.U32 R5, R6, 0x8, RZ ;  /* 0x0000000806057824 */ /* 0x000fc400078e00ff */
[----:B------:R-:W-:Y:S01]  /*6430*/  VIADD R17, R0, 0x1f ;  /* 0x0000001f00117836 */ /* 0x000fe20000000000 */
[----:B------:R-:W-:Y:S01]  /*6440*/  LOP3.LUT R3, R2, 0x40, RZ, 0xc0, !PT ;  /* 0x0000004002037812 */ /* 0x000fe200078ec0ff */
[----:B------:R-:W-:Y:S01]  /*6450*/  IMAD.SHL.U32 R0, R6, 0x2, RZ ;  /* 0x0000000206007824 */ /* 0x000fe200078e00ff */
[----:B------:R-:W-:Y:S02]  /*6460*/  LOP3.LUT R5, R5, 0x300, RZ, 0xc0, !PT ;  /* 0x0000030005057812 */ /* 0x000fe400078ec0ff */
[----:B------:R-:W-:Y:S02]  /*6470*/  ISETP.GT.U32.AND P1, PT, R17, 0x3e, PT ;  /* 0x0000003e1100780c */ /* 0x000fe40003f24070 */
[----:B------:R-:W-:Y:S02]  /*6480*/  LOP3.LUT R3, R3, 0x8, R4, 0xf8, !PT ;  /* 0x0000000803037812 */ /* 0x000fe400078ef804 */
[----:B------:R-:W-:Y:S02]  /*6490*/  LOP3.LUT R5, R5, 0x30, R2, 0xf8, !PT ;  /* 0x0000003005057812 */ /* 0x000fe400078ef802 */
[----:B------:R-:W-:-:S02]  /*64a0*/  LOP3.LUT R0, R3, 0x8, R0, 0x78, !PT ;  /* 0x0000000803007812 */ /* 0x000fc400078e7800 */
[----:B------:R-:W-:Y:S02]  /*64b0*/  LOP3.LUT R5, R5, 0x80, R2, 0xf8, !PT ;  /* 0x0000008005057812 */ /* 0x000fe400078ef802 */
[----:B------:R-:W-:Y:S02]  /*64c0*/  P2R R2, PR, RZ, 0x2 ;  /* 0x00000002ff027803 */ /* 0x000fe40000000000 */
[----:B------:R-:W-:Y:S01]  /*64d0*/  LOP3.LUT R19, R5, R0, RZ, 0xfc, !PT ;  /* 0x0000000005137212 */ /* 0x000fe200078efcff */
[----:B------:R-:W-:Y:S06]  /*64e0*/  @P1 BRA `(.L_x_54) ;  /* 0x0000000000041947 */ /* 0x000fec0003800000 */
[----:B------:R-:W-:-:S04]  /*64f0*/  DEPBAR.LE SB0, 0x1 ;  /* 0x000080400000791a */ /* 0x000fc80000000000 */
.L_x_54:
[----:B------:R-:W-:Y:S05]  /*6500*/  WARPSYNC.ALL ;  /* 0x0000000000007948 */ /* 0x000fea0003800000 */
[----:B------:R-:W-:Y:S01]  /*6510*/  BAR.SYNC.DEFER_BLOCKING 0x1, 0x80 ;  /* 0x0042000000007b1d */ /* 0x000fe20000010000 */
[----:B------:R-:W-:Y:S01]  /*6520*/  IMAD R0, R19, 0x2, R16 ;  /* 0x0000000213007824 */ /* 0x000fe200078e0210 */
[----:B------:R-:W-:Y:S02]  /*6530*/  F2FP.F16.F32.PACK_AB R120, R121, R120 ;  /* 0x000000787978723e */ /* 0x000fe400000000ff */
[----:B------:R-:W-:Y:S02]  /*6540*/  F2FP.F16.F32.PACK_AB R112, R113, R112 ;  /* 0x000000707170723e */ /* 0x000fe400000000ff */
[----:B------:R-:W-:Y:S01]  /*6550*/  ULDC.64 UR40, c[0x0][0x198] ;  /* 0x0000660000287ab9 */ /* 0x000fe20000000a00 */
[----:B------:R-:W-:Y:S01]  /*6560*/  BSSY B0, `(.L_x_55) ;  /* 0x000001a000007945 */ /* 0x000fe20003800000 */
[----:B------:R-:W-:-:S02]  /*6570*/  F2FP.F16.F32.PACK_AB R121, R123, R122 ;  /* 0x0000007a7b79723e */ /* 0x000fc400000000ff */
[----:B------:R-:W-:Y:S02]  /*6580*/  F2FP.F16.F32.PACK_AB R113, R115, R114 ;  /* 0x000000727371723e */ /* 0x000fe400000000ff */
[----:B------:R-:W-:Y:S02]  /*6590*/  F2FP.F16.F32.PACK_AB R122, R125, R124 ;  /* 0x0000007c7d7a723e */ /* 0x000fe400000000ff */
[----:B------:R-:W-:Y:S02]  /*65a0*/  F2FP.F16.F32.PACK_AB R123, R127, R126 ;  /* 0x0000007e7f7b723e */ /* 0x000fe400000000ff */
[----:B------:R-:W-:Y:S02]  /*65b0*/  F2FP.F16.F32.PACK_AB R114, R117, R116 ;  /* 0x000000747572723e */ /* 0x000fe400000000ff */
[----:B------:R-:W-:Y:S01]  /*65c0*/  F2FP.F16.F32.PACK_AB R115, R119, R118 ;  /* 0x000000767773723e */ /* 0x000fe200000000ff */
[----:B------:R3:W-:Y:S01]  /*65d0*/  STSM.16.M88.4 [R0], R128 ;  /* 0x0000008000007844 */ /* 0x0007e20000000200 */
[----:B------:R-:W-:Y:S01]  /*65e0*/  @!PT LDS RZ, [RZ] ;  /* 0x00000000fffff984 */ /* 0x000fe20000000800 */
[----:B------:R-:W-:Y:S01]  /*65f0*/  @!PT LDS RZ, [RZ] ;  /* 0x00000000fffff984 */ /* 0x000fe20000000800 */
[----:B------:R-:W-:Y:S01]  /*6600*/  @!PT LDS RZ, [RZ] ;  /* 0x00000000fffff984 */ /* 0x000fe20000000800 */
[----:B------:R-:W-:Y:S01]  /*6610*/  @!PT LDS RZ, [RZ] ;  /* 0x00000000fffff984 */ /* 0x000fe20000000800 */
[----:B------:R4:W-:Y:S06]  /*6620*/  MEMBAR.ALL.CTA ;  /* 0x0000000000007992 */ /* 0x0009ec0000008000 */
[----:B----4-:R-:W4:Y:S02]  /*6630*/  FENCE.VIEW.ASYNC.S ;  /* 0x00000000000073c6 */ /* 0x010f240000000000 */
[----:B----4-:R-:W-:Y:S06]  /*6640*/  BAR.SYNC.DEFER_BLOCKING 0x1, 0x80 ;  /* 0x0042000000007b1d */ /* 0x010fec0000010000 */
[----:B------:R-:W-:Y:S05]  /*6650*/  @P1 BRA `(.L_x_56) ;  /* 0x0000000000281947 */ /* 0x000fea0003800000 */
[----:B------:R-:W-:Y:S01]  /*6660*/  S2UR UR12, SR_CTAID.Z ;  /* 0x00000000000c79c3 */ /* 0x000fe20000002700 */
[----:B------:R-:W-:Y:S01]  /*6670*/  R2UR UR8, R16 ;  /* 0x00000000100872ca */ /* 0x000fe200000e0000 */
[----:B------:R-:W-:Y:S02]  /*6680*/  UIADD3 UR4, UP0, UR40, 0x9f0, URZ ;  /* 0x000009f028047890 */ /* 0x000fe4000ff1e03f */
[----:B-1----:R-:W-:Y:S02]  /*6690*/  USHF.L.U32 UR10, UR38, 0x6, URZ ;  /* 0x00000006260a7899 */ /* 0x002fe4000800063f */
[----:B------:R-:W-:Y:S02]  /*66a0*/  UIADD3.X UR5, URZ, UR41, URZ, UP0, !UPT ;  /* 0x000000293f057290 */ /* 0x000fe400087fe43f */
[----:B------:R-:W1:Y:S01]  /*66b0*/  S2UR UR11, SR_CTAID.Y ;  /* 0x00000000000b79c3 */ /* 0x000e620000002600 */
[----:B------:R-:W-:-:S06]  /*66c0*/  UMOV UR9, URZ ;  /* 0x0000003f00097c82 */ /* 0x000fcc0008000000 */
[----:B-1----:R4:W-:Y:S01]  /*66d0*/  UTMASTG.4D [UR8], [UR4] ;  /* 0x00000008040073b5 */ /* 0x0029e20008018000 */
[----:B------:R0:W-:Y:S01]  /*66e0*/  UTMACMDFLUSH ;  /* 0x00000000000079b7 */ /* 0x0001e20000000000 */
[----:B----4-:R-:W-:-:S04]  /*66f0*/  DEPBAR.LE SB0, 0x1 ;  /* 0x000080400000791a */ /* 0x010fc80000000000 */
.L_x_56:
[----:B-1----:R-:W-:Y:S05]  /*6700*/  BSYNC B0 ;  /* 0x0000000000007941 */ /* 0x002fea0003800000 */
.L_x_55:
[----:B------:R-:W-:Y:S01]  /*6710*/  BAR.SYNC.DEFER_BLOCKING 0x1, 0x80 ;  /* 0x0042000000007b1d */ /* 0x000fe20000010000 */
[----:B------:R-:W-:-:S05]  /*6720*/  MOV R2, RZ ;  /* 0x000000ff00027202 */ /* 0x000fca0000000f00 */
[----:B------:R-:W-:Y:S01]  /*6730*/  BSSY B0, `(.L_x_57) ;  /* 0x0000015000007945 */ /* 0x000fe20003800000 */
[----:B------:R1:W-:Y:S01]  /*6740*/  STSM.16.M88.4 [R0+0x800], R120 ;  /* 0x0008007800007844 */ /* 0x0003e20000000200 */
        /* <DEDUP_REMOVED lines=11> */
[----:B------:R-:W-:Y:S02]  /*6800*/  USHF.L.U32 UR10, UR38, 0x6, URZ ;  /* 0x00000006260a7899 */ /* 0x000fe4000800063f */
[----:B------:R-:W-:Y:S02]  /*6810*/  UIADD3.X UR5, URZ, UR41, URZ, UP0, !UPT ;  /* 0x000000293f057290 */ /* 0x000fe400087fe43f */
[----:B------:R-:W4:Y:S01]  /*6820*/  S2UR UR11, SR_CTAID.Y ;  /* 0x00000000000b79c3 */ /* 0x000f220000002600 */
[----:B------:R-:W-:-:S05]  /*6830*/  UMOV UR9, 0x10 ;  /* 0x0000001000097882 */ /* 0x000fca0000000000 */
[----:B------:R-:W-:-:S09]  /*6840*/  UIADD3 UR8, UR8, 0x800, URZ ;  /* 0x0000080008087890 */ /* 0x000fd2000fffe03f */
[----:B----4-:R4:W-:Y:S01]  /*6850*/  UTMASTG.4D [UR8], [UR4] ;  /* 0x00000008040073b5 */ /* 0x0109e20008018000 */
[----:B------:R0:W-:Y:S01]  /*6860*/  UTMACMDFLUSH ;  /* 0x00000000000079b7 */ /* 0x0001e20000000000 */
[----:B----4-:R-:W-:-:S04]  /*6870*/  DEPBAR.LE SB0, 0x1 ;  /* 0x000080400000791a */ /* 0x010fc80000000000 */
.L_x_58:
[----:B------:R-:W-:Y:S05]  /*6880*/  BSYNC B0 ;  /* 0x0000000000007941 */ /* 0x000fea0003800000 */
.L_x_57:
[----:B------:R-:W-:Y:S01]  /*6890*/  BAR.SYNC.DEFER_BLOCKING 0x1, 0x80 ;  /* 0x0042000000007b1d */ /* 0x000fe20000010000 */
[----:B------:R-:W-:-:S05]  /*68a0*/  LOP3.LUT P0, RZ, R2, 0x9f, RZ, 0xc0, !PT ;  /* 0x0000009f02ff7812 */ /* 0x000fca000780c0ff */
[----:B------:R-:W-:Y:S01]  /*68b0*/  BSSY B0, `(.L_x_59) ;  /* 0x0000013000007945 */ /* 0x000fe20003800000 */
[----:B------:R4:W-:Y:S01]  /*68c0*/  STSM.16.M88.4 [R0], R112 ;  /* 0x0000007000007844 */ /* 0x0009e20000000200 */
[----:B------:R-:W-:Y:S01]  /*68d0*/  @!PT LDS RZ, [RZ] ;  /* 0x00000000fffff984 */ /* 0x000fe20000000800 */
[----:B------:R-:W-:Y:S01]  /*68e0*/  @!PT LDS RZ, [RZ] ;  /* 0x00000000fffff984 */ /* 0x000fe20000000800 */
[----:B------:R-:W-:Y:S01]  /*68f0*/  @!PT LDS RZ, [RZ] ;  /* 0x00000000fffff984 */ /* 0x000fe20000000800 */
[----:B------:R-:W-:Y:S01]  /*6900*/  @!PT LDS RZ, [RZ] ;  /* 0x00000000fffff984 */ /* 0x000fe20000000800 */
[----:B------:R5:W-:Y:S06]  /*6910*/  MEMBAR.ALL.CTA ;  /* 0x0000000000007992 */ /* 0x000bec0000008000 */
[----:B-----5:R-:W5:Y:S02]  /*6920*/  FENCE.VIEW.ASYNC.S ;  /* 0x00000000000073c6 */ /* 0x020f640000000000 */
[----:B-----5:R-:W-:Y:S06]  /*6930*/  BAR.SYNC.DEFER_BLOCKING 0x1, 0x80 ;  /* 0x0042000000007b1d */ /* 0x020fec0000010000 */
[----:B------:R-:W-:Y:S05]  /*6940*/  @P1 BRA `(.L_x_60) ;  /* 0x0000000000241947 */ /* 0x000fea0003800000 */
[----:B------:R-:W-:Y:S01]  /*6950*/  S2UR UR12, SR_CTAID.Z ;  /* 0x00000000000c79c3 */ /* 0x000fe20000002700 */
[----:B------:R-:W-:Y:S01]  /*6960*/  R2UR UR8, R16 ;  /* 0x00000000100872ca */ /* 0x000fe200000e0000 */
[----:B------:R-:W-:Y:S02]  /*6970*/  UIADD3 UR4, UP0, UR40, 0x9f0, URZ ;  /* 0x000009f028047890 */ /* 0x000fe4000ff1e03f */
[----:B------:R-:W-:Y:S02]  /*6980*/  USHF.L.U32 UR10, UR38, 0x6, URZ ;  /* 0x00000006260a7899 */ /* 0x000fe4000800063f */
[----:B------:R-:W-:Y:S02]  /*6990*/  UIADD3.X UR5, URZ, UR41, URZ, UP0, !UPT ;  /* 0x000000293f057290 */ /* 0x000fe400087fe43f */
[----:B------:R-:W5:Y:S01]  /*69a0*/  S2UR UR11, SR_CTAID.Y ;  /* 0x00000000000b79c3 */ /* 0x000f620000002600 */
[----:B------:R-:W-:-:S06]  /*69b0*/  UMOV UR9, 0x20 ;  /* 0x0000002000097882 */ /* 0x000fcc0000000000 */
[----:B-----5:R1:W-:Y:S02]  /*69c0*/  UTMASTG.4D [UR8], [UR4] ;  /* 0x00000008040073b5 */ /* 0x0203e40008018000 */
[----:B-1----:R0:W-:Y:S02]  /*69d0*/  UTMACMDFLUSH ;  /* 0x00000000000079b7 */ /* 0x0021e40000000000 */
.L_x_60:
[----:B------:R-:W-:Y:S05]  /*69e0*/  BSYNC B0 ;  /* 0x0000000000007941 */ /* 0x000fea0003800000 */
.L_x_59:
[----:B------:R-:W-:Y:S05]  /*69f0*/  @!P0 BRA `(.L_x_61) ;  /* 0x0000000000408947 */ /* 0x000fea0003800000 */
[----:B-1-34-:R-:W-:Y:S01]  /*6a00*/  MOV R0, 0x0 ;  /* 0x0000000000007802 */ /* 0x01afe20000000f00 */
[----:B------:R-:W-:Y:S01]  /*6a10*/  ULDC.64 UR4, c[0x4][0x70] ;  /* 0x01001c0000047ab9 */ /* 0x000fe20000000a00 */
[----:B------:R-:W-:Y:S01]  /*6a20*/  ULDC.64 UR6, c[0x4][0x8] ;  /* 0x0100020000067ab9 */ /* 0x000fe20000000a00 */
[----:B------:R-:W-:Y:S01]  /*6a30*/  IMAD.U32 R4, RZ, RZ, UR4 ;  /* 0x00000004ff047e24 */ /* 0x000fe2000f8e00ff */
[----:B------:R1:W3:Y:S01]  /*6a40*/  LDC.64 R2, c[0x4][R0] ;  /* 0x0100000000027b82 */ /* 0x0002e20000000a00 */
        /* <DEDUP_REMOVED lines=8> */
[----:B-1----:R-:W-:-:S07]  /*6ad0*/  IMAD.MOV.U32 R13, RZ, RZ, RZ ;  /* 0x000000ffff0d7224 */ /* 0x002fce00078e00ff */
[----:B------:R-:W-:-:S07]  /*6ae0*/  LEPC R20, `(.L_x_61) ;  /* 0x000000001014794e */ /* 0x000fce0000000000 */
[----:B--23--:R-:W-:Y:S05]  /*6af0*/  CALL.ABS.NOINC R2 ;  /* 0x0000000002007343 */ /* 0x00cfea0003c00000 */
.L_x_61:
[----:B------:R-:W-:-:S05]  /*6b00*/  VIADD R18, R16, 0x1100 ;  /* 0x0000110010127836 */ /* 0x000fca0000000000 */
[----:B------:R-:W-:-:S13]  /*6b10*/  LOP3.LUT P0, RZ, R18, 0x90, RZ, 0xc0, !PT ;  /* 0x0000009012ff7812 */ /* 0x000fda000780c0ff */
        /* <DEDUP_REMOVED lines=17> */
.L_x_62:
[----:B------:R-:W-:Y:S01]  /*6c30*/  ISETP.GT.U32.AND P6, PT, R17, 0x3e, PT ;  /* 0x0000003e1100780c */ /* 0x000fe20003fc4070 */
[----:B------:R-:W-:Y:S01]  /*6c40*/  IMAD R18, R19, 0x2, R18 ;  /* 0x0000000213127824 */ /* 0x000fe200078e0212 */
[----:B------:R-:W-:Y:S01]  /*6c50*/  F2FP.F16.F32.PACK_AB R104, R105, R104 ;  /* 0x000000686968723e */ /* 0x000fe200000000ff */
[----:B------:R-:W-:Y:S01]  /*6c60*/  IMAD R19, R19, 0x2, R16 ;  /* 0x0000000213137824 */ /* 0x000fe200078e0210 */
[----:B------:R-:W-:Y:S02]  /*6c70*/  F2FP.F16.F32.PACK_AB R96, R97, R96 ;  /* 0x000000606160723e */ /* 0x000fe400000000ff */
[----:B------:R-:W-:Y:S02]  /*6c80*/  F2FP.F16.F32.PACK_AB R88, R89, R88 ;  /* 0x000000585958723e */ /* 0x000fe400000000ff */
[----:B------:R-:W-:Y:S02]  /*6c90*/  F2FP.F16.F32.PACK_AB R105, R107, R106 ;  /* 0x0000006a6b69723e */ /* 0x000fe400000000ff */
[----:B------:R-:W-:-:S02]  /*6ca0*/  F2FP.F16.F32.PACK_AB R97, R99, R98 ;  /* 0x000000626361723e */ /* 0x000fc400000000ff */
[----:B------:R-:W-:Y:S02]  /*6cb0*/  F2FP.F16.F32.PACK_AB R89, R91, R90 ;  /* 0x0000005a5b59723e */ /* 0x000fe400000000ff */
[----:B------:R-:W-:Y:S02]  /*6cc0*/  F2FP.F16.F32.PACK_AB R106, R109, R108 ;  /* 0x0000006c6d6a723e */ /* 0x000fe400000000ff */
[----:B------:R-:W-:Y:S02]  /*6cd0*/  F2FP.F16.F32.PACK_AB R107, R111, R110 ;  /* 0x0000006e6f6b723e */ /* 0x000fe400000000ff */
[----:B------:R-:W-:Y:S02]  /*6ce0*/  F2FP.F16.F32.PACK_AB R98, R101, R100 ;  /* 0x000000646562723e */ /* 0x000fe400000000ff */
[----:B------:R-:W-:Y:S02]  /*6cf0*/  F2FP.F16.F32.PACK_AB R99, R103, R102 ;  /* 0x000000666763723e */ /* 0x000fe400000000ff */
[----:B------:R-:W-:-:S02]  /*6d00*/  F2FP.F16.F32.PACK_AB R90, R93, R92 ;  /* 0x0000005c5d5a723e */ /* 0x000fc400000000ff */
[----:B------:R-:W-:Y:S01]  /*6d10*/  F2FP.F16.F32.PACK_AB R91, R95, R94 ;  /* 0x0000005e5f5b723e */ /* 0x000fe200000000ff */
[----:B------:R-:W-:Y:S06]  /*6d20*/  @P6 BRA `(.L_x_63) ;  /* 0x0000000000046947 */ /* 0x000fec0003800000 */
[----:B------:R-:W-:-:S04]  /*6d30*/  DEPBAR.LE SB0, 0x1 ;  /* 0x000080400000791a */ /* 0x000fc80000000000 */
.L_x_63:
[----:B------:R-:W-:Y:S05]  /*6d40*/  WARPSYNC.ALL ;  /* 0x0000000000007948 */ /* 0x000fea0003800000 */
[----:B------:R-:W-:Y:S06]  /*6d50*/  BAR.SYNC.DEFER_BLOCKING 0x1, 0x80 ;  /* 0x0042000000007b1d */ /* 0x000fec0000010000 */
[----:B------:R-:W-:Y:S01]  /*6d60*/  BSSY B0, `(.L_x_64) ;  /* 0x0000015000007945 */ /* 0x000fe20003800000 */
[----:B------:R1:W-:Y:S01]  /*6d70*/  STSM.16.M88.4 [R19+0x1100], R104 ;  /* 0x0011006813007844 */ /* 0x0003e20000000200 */
        /* <DEDUP_REMOVED lines=14> */
[----:B------:R-:W-:-:S05]  /*6e60*/  UMOV UR9, URZ ;  /* 0x0000003f00097c82 */ /* 0x000fca0008000000 */
[----:B------:R-:W-:-:S09]  /*6e70*/  UIADD3 UR8, UR8, 0x1100, URZ ;  /* 0x0000110008087890 */ /* 0x000fd2000fffe03f */
[----:B-----5:R1:W-:Y:S01]  /*6e80*/  UTMASTG.4D [UR8], [UR4] ;  /* 0x00000008040073b5 */ /* 0x0203e20008018000 */
[----:B------:R0:W-:Y:S01]  /*6e90*/  UTMACMDFLUSH ;  /* 0x00000000000079b7 */ /* 0x0001e20000000000 */
[----:B-1----:R-:W-:-:S04]  /*6ea0*/  DEPBAR.LE SB0, 0x1 ;  /* 0x000080400000791a */ /* 0x002fc80000000000 */
.L_x_65:
[----:B------:R-:W-:Y:S05]  /*6eb0*/  BSYNC B0 ;  /* 0x0000000000007941 */ /* 0x000fea0003800000 */
.L_x_64:
        /* <DEDUP_REMOVED lines=17> */
[----:B------:R-:W-:-:S05]  /*6fd0*/  UMOV UR9, 0x10 ;  /* 0x0000001000097882 */ /* 0x000fca0000000000 */
[----:B------:R-:W-:-:S09]  /*6fe0*/  UIADD3 UR8, UR8, 0x1900, URZ ;  /* 0x0000190008087890 */ /* 0x000fd2000fffe03f */
[----:B-----5:R1:W-:Y:S01]  /*6ff0*/  UTMASTG.4D [UR8], [UR4] ;  /* 0x00000008040073b5 */ /* 0x0203e20008018000 */
[----:B------:R0:W-:Y:S01]  /*7000*/  UTMACMDFLUSH ;  /* 0x00000000000079b7 */ /* 0x0001e20000000000 */
[----:B-1----:R-:W-:-:S04]  /*7010*/  DEPBAR.LE SB0, 0x1 ;  /* 0x000080400000791a */ /* 0x002fc80000000000 */
.L_x_67:
[----:B------:R-:W-:Y:S05]  /*7020*/  BSYNC B0 ;  /* 0x0000000000007941 */ /* 0x000fea0003800000 */
.L_x_66:
[----:B------:R-:W-:Y:S06]  /*7030*/  BAR.SYNC.DEFER_BLOCKING 0x1, 0x80 ;  /* 0x0042000000007b1d */ /* 0x000fec0000010000 */
        /* <DEDUP_REMOVED lines=18> */
[----:B-----5:R1:W-:Y:S02]  /*7160*/  UTMASTG.4D [UR8], [UR4] ;  /* 0x00000008040073b5 */ /* 0x0203e40008018000 */
[----:B-1----:R0:W-:Y:S02]  /*7170*/  UTMACMDFLUSH ;  /* 0x00000000000079b7 */ /* 0x0021e40000000000 */
.L_x_69:
[----:B------:R-:W-:Y:S05]  /*7180*/  BSYNC B0 ;  /* 0x0000000000007941 */ /* 0x000fea0003800000 */
.L_x_68:
[----:B------:R-:W-:Y:S01]  /*7190*/  ULOP3.LUT UR39, UR39, 0x1, URZ, 0xc, !UPT ;  /* 0x0000000127277892 */ /* 0x000fe2000f8e0c3f */
[----:B------:R-:W-:-:S04]  /*71a0*/  DEPBAR.LE SB0, 0x0 ;  /* 0x000080000000791a */ /* 0x000fc80000000000 */
[----:B------:R-:W-:Y:S01]  /*71b0*/  ULEA UR37, UR37, UR39, 0x1 ;  /* 0x0000002725257291 */ /* 0x000fe2000f8e083f */
[----:B------:R-:W-:-:S04]  /*71c0*/  DEPBAR.LE SB0, 0x0 ;  /* 0x000080000000791a */ /* 0x000fc80000000000 */
[----:B------:R-:W-:-:S09]  /*71d0*/  ULEA UR37, UR37, UR36, 0x3 ;  /* 0x0000002425257291 */ /* 0x000fd2000f8e183f */
[----:B------:R-:W-:Y:S01]  /*71e0*/  SYNCS.ARRIVE.TRANS64.A1T0 RZ, [UR37+0x164a0], RZ ;  /* 0x0164a0ffffff79a7 */ /* 0x000fe20008100025 */
[----:B------:R-:W-:Y:S05]  /*71f0*/  EXIT ;  /* 0x000000000000794d */ /* 0x000fea0003800000 */
.L_x_6:
[----:B------:R-:W-:-:S08]  /*7200*/  NOP ;  /* 0x0000000000007918 */ /* 0x000fd00000000000 */
[----:B------:R-:W1:-:S00]  /*7210*/  USETMAXREG.DEALLOC.CTAPOOL 0x18 ;  /* 0x00000018000079c8 */ /* 0x000e4000080e0500 */
[----:B------:R-:W-:-:S13]  /*7220*/  PLOP3.LUT P0, PT, PT, PT, UP0, 0x80, 0x0 ;  /* 0x000000000000781c */ /* 0x000fda0003f0f008 */
[----:B-1----:R-:W-:Y:S05]  /*7230*/  @!P0 BRA `(.L_x_70) ;  /* 0x0000001000d08947 */ /* 0x002fea0003800000 */
[----:B------:R-:W-:-:S13]  /*7240*/  ISETP.NE.AND P0, PT, RZ, UR6, PT ;  /* 0x00000006ff007c0c */ /* 0x000fda000bf05270 */
[----:B------:R-:W-:Y:S05]  /*7250*/  @P0 EXIT ;  /* 0x000000000000094d */ /* 0x000fea0003800000 */
[----:B------:R-:W1:Y:S01]  /*7260*/  LDC R0, c[0x0][0x288] ;  /* 0x0000a200ff007b82 */ /* 0x000e620000000800 */
[----:B------:R-:W-:Y:S01]  /*7270*/  ELECT P0, URZ, PT ;  /* 0x00000000003f782f */ /* 0x000fe20003800000 */
[----:B------:R-:W-:Y:S01]  /*7280*/  UMOV UR15, URZ ;  /* 0x0000003f000f7c82 */ /* 0x000fe20008000000 */
[----:B-1----:R-:W-:-:S13]  /*7290*/  ISETP.GE.AND P1, PT, R0, 0x40, PT ;  /* 0x000000400000780c */ /* 0x002fda0003f26270 */
[----:B------:R-:W-:Y:S05]  /*72a0*/  @!P1 BRA `(.L_x_71) ;  /* 0x0000001000709947 */ /* 0x000fea0003800000 */
[----:B------:R-:W1:Y:S01]  /*72b0*/  S2UR UR6, SR_CTAID.X ;  /* 0x00000000000679c3 */ /* 0x000e620000002500 */
[----:B------:R-:W-:Y:S01]  /*72c0*/  SHF.R.U32.HI R0, RZ, 0x6, R0 ;  /* 0x00000006ff007819 */ /* 0x000fe20000011600 */
[----:B------:R-:W-:Y:S01]  /*72d0*/  IMAD.MOV.U32 R2, RZ, RZ, 0x1 ;  /* 0x00000001ff027424 */ /* 0x000fe200078e00ff */
[----:B------:R-:W-:Y:S01]  /*72e0*/  ULOP3.LUT UR14, UR5, 0x1, URZ, 0xfc, !UPT ;  /* 0x00000001050e7892 */ /* 0x000fe2000f8efc3f */
[----:B------:R-:W-:Y:S01]  /*72f0*/  IMAD.MOV.U32 R4, RZ, RZ, RZ ;  /* 0x000000ffff047224 */ /* 0x000fe200078e00ff */
[----:B------:R-:W-:Y:S01]  /*7300*/  ULDC.64 UR22, c[0x0][0x198] ;  /* 0x0000660000167ab9 */ /* 0x000fe20000000a00 */
[----:B------:R-:W-:Y:S01]  /*7310*/  UMOV UR13, URZ ;  /* 0x0000003f000d7c82 */ /* 0x000fe20008000000 */
[----:B------:R-:W-:Y:S01]  /*7320*/  UMOV UR15, URZ ;  /* 0x0000003f000f7c82 */ /* 0x000fe20008000000 */
[----:B------:R-:W-:Y:S01]  /*7330*/  UMOV UR7, URZ ;  /* 0x0000003f00077c82 */ /* 0x000fe20008000000 */
[----:B-1----:R-:W-:-:S12]  /*7340*/  USHF.L.U32 UR6, UR6, 0x7, URZ ;  /* 0x0000000706067899 */ /* 0x002fd8000800063f */
.L_x_82:
[----:B------:R-:W-:-:S13]  /*7350*/  ISETP.GE.AND P1, PT, R0, 0x1, PT ;  /* 0x000000010000780c */ /* 0x000fda0003f26270 */
[----:B------:R-:W-:Y:S05]  /*7360*/  @!P1 BRA `(.L_x_72) ;  /* 0x0000000000249947 */ /* 0x000fea0003800000 */
[----:B------:R-:W-:-:S06]  /*7370*/  USHF.L.U32 UR4, UR13, 0x6, URZ ;  /* 0x000000060d047899 */ /* 0x000fcc000800063f */
[----:B------:R-:W-:-:S07]  /*7380*/  IMAD.U32 R3, RZ, RZ, UR4 ;  /* 0x00000004ff037e24 */ /* 0x000fce000f8e00ff */
.L_x_73:
[----:B------:R-:W-:-:S05]  /*7390*/  VIADD R3, R3, 0x40 ;  /* 0x0000004003037836 */ /* 0x000fca0000000000 */
[----:B------:R-:W-:-:S13]  /*73a0*/  ISETP.LT.AND P1, PT, R3, UR6, PT ;  /* 0x0000000603007c0c */ /* 0x000fda000bf21270 */
[----:B------:R-:W-:Y:S05]  /*73b0*/  @!P1 BRA `(.L_x_72) ;  /* 0x0000000000109947 */ /* 0x000fea0003800000 */
[C---:B------:R-:W-:Y:S01]  /*73c0*/  ISETP.GT.AND P1, PT, R0.reuse, 0x1, PT ;  /* 0x000000010000780c */ /* 0x040fe20003f24270 */
[----:B------:R-:W-:Y:S01]  /*73d0*/  UIADD3 UR13, UR13, 0x1, URZ ;  /* 0x000000010d0d7890 */ /* 0x000fe2000fffe03f */
[----:B------:R-:W-:-:S11]  /*73e0*/  VIADD R0, R0, 0xffffffff ;  /* 0xffffffff00007836 */ /* 0x000fd60000000000 */
[----:B------:R-:W-:Y:S05]  /*73f0*/  @P1 BRA `(.L_x_73) ;  /* 0xfffffffc00e41947 */ /* 0x000fea000383ffff */
.L_x_72:
[----:B------:R-:W-:-:S13]  /*7400*/  ISETP.NE.AND P1, PT, R0, RZ, PT ;  /* 0x000000ff0000720c */ /* 0x000fda0003f25270 */
[----:B------:R-:W-:Y:S05]  /*7410*/  @!P1 BRA `(.L_x_71) ;  /* 0x0000001000149947 */ /* 0x000fea0003800000 */
[----:B------:R-:W-:-:S06]  /*7420*/  UISETP.NE.AND UP0, UPT, UR14, 0x3, UPT ;  /* 0x000000030e00788c */ /* 0x000fcc000bf05270 */
[----:B------:R-:W-:-:S13]  /*7430*/  PLOP3.LUT P3, PT, PT, PT, UP0, 0x80, 0x0 ;  /* 0x000000000000781c */ /* 0x000fda0003f6f008 */
[----:B------:R-:W-:Y:S05]  /*7440*/  @!P3 BRA `(.L_x_74) ;  /* 0x000000000004b947 */ /* 0x000fea0003800000 */
[----:B------:R-:W-:Y:S01]  /*7450*/  BPT.TRAP 0x1 ;  /* 0x000000040000795c */ /* 0x000fe20000300000 */
.L_x_74:
[----:B------:R-:W1:Y:S01]  /*7460*/  S2UR UR9, SR_CgaCtaId ;  /* 0x00000000000979c3 */ /* 0x000e620000008800 */
[----:B------:R-:W-:Y:S01]  /*7470*/  UMOV UR4, 0x400 ;  /* 0x0000040000047882 */ /* 0x000fe20000000000 */
[----:B------:R-:W-:Y:S02]  /*7480*/  SHF.L.U32 R3, R4, 0x1f, RZ ;  /* 0x0000001f04037819 */ /* 0x000fe400000006ff */
[----:B------:R-:W-:Y:S01]  /*7490*/  LOP3.LUT P2, RZ, R2, 0xff, RZ, 0xc0, !PT ;  /* 0x000000ff02ff7812 */ /* 0x000fe2000784c0ff */
[----:B-1----:R-:W-:-:S04]  /*74a0*/  ULEA UR4, UR9, UR4, 0x18 ;  /* 0x0000000409047291 */ /* 0x002fc8000f8ec03f */
[----:B------:R-:W-:-:S09]  /*74b0*/  ULEA UR8, UR7, UR4, 0x3 ;  /* 0x0000000407087291 */ /* 0x000fd2000f8e183f */
[----:B------:R-:W1:Y:S02]  /*74c0*/  SYNCS.PHASECHK.TRANS64.TRYWAIT P1, [UR8+0x16480], R3 ;  /* 0x01648003ff0075a7 */ /* 0x000e640008020148 */
[----:B-1----:R-:W-:Y:S05]  /*74d0*/  @!P1 BRA `(.L_x_75) ;  /* 0x0000003800149947 */ /* 0x002fea0003800000 */
.L_x_153:
[----:B------:R-:W-:Y:S04]  /*74e0*/  BSSY B0, `(.L_x_76) ;  /* 0x0000003000007945 */ /* 0x000fe80003800000 */
[----:B------:R-:W-:Y:S05]  /*74f0*/  @!P0 BRA `(.L_x_77) ;  /* 0x0000000000048947 */ /* 0x000fea0003800000 */
[----:B------:R-:W-:-:S04]  /*7500*/  DEPBAR.LE SB0, 0x1 ;  /* 0x000080400000791a */ /* 0x000fc80000000000 */
.L_x_77:
[----:B------:R-:W-:Y:S05]  /*7510*/  BSYNC B0 ;  /* 0x0000000000007941 */ /* 0x000fea0003800000 */
.L_x_76:
[----:B------:R-:W-:Y:S05]  /*7520*/  @P2 BRA `(.L_x_78) ;  /* 0x0000000000242947 */ /* 0x000fea0003800000 */
[----:B------:R-:W-:Y:S05]  /*7530*/  @!P3 BRA `(.L_x_79) ;  /* 0x000000000004b947 */ /* 0x000fea0003800000 */
[----:B------:R-:W-:Y:S01]  /*7540*/  BPT.TRAP 0x1 ;  /* 0x000000040000795c */ /* 0x000fe20000300000 */
.L_x_79:
[----:B------:R-:W-:Y:S02]  /*7550*/  ULEA UR8, UR15, UR4, 0x3 ;  /* 0x000000040f087291 */ /* 0x000fe4000f8e183f */
[----:B------:R-:W-:Y:S02]  /*7560*/  UIADD3 UR15, UR15, 0x1, URZ ;  /* 0x000000010f0f7890 */ /* 0x000fe4000fffe03f */
[----:B------:R-:W-:Y:S02]  /*7570*/  UIADD3 UR8, UR8, 0x16490, URZ ;  /* 0x0001649008087890 */ /* 0x000fe4000fffe03f */
[----:B------:R-:W-:Y:S02]  /*7580*/  UISETP.NE.AND UP0, UPT, UR15, 0x2, UPT ;  /* 0x000000020f00788c */ /* 0x000fe4000bf05270 */
[----:B------:R-:W-:Y:S02]  /*7590*/  UPRMT UR8, UR9, 0x654, UR8 ;  /* 0x0000065409087896 */ /* 0x000fe40008000008 */
[----:B------:R-:W-:-:S07]  /*75a0*/  USEL UR15, UR15, URZ, UP0 ;  /* 0x0000003f0f0f7287 */ /* 0x000fce0008000000 */
[----:B------:R-:W-:Y:S05]  /*75b0*/  SYNCS.ARRIVE.TRANS64.RED.A1T0 RZ, [UR8], RZ ;  /* 0x000000ffffff79a7 */ /* 0x000fea0008100408 */
.L_x_78:
[----:B------:R-:W-:Y:S04]  /*75c0*/  BSSY B0, `(.L_x_80) ;  /* 0x00000e0000007945 */ /* 0x000fe80003800000 */
[----:B------:R-:W-:Y:S05]  /*75d0*/  @!P0 BRA `(.L_x_81) ;  /* 0x0000000c00788947 */ /* 0x000fea0003800000 */
[----:B------:R-:W2:Y:S01]  /*75e0*/  S2UR UR10, SR_CTAID.Y ;  /* 0x00000000000a79c3 */ /* 0x000ea20000002600 */
[----:B------:R-:W-:Y:S02]  /*75f0*/  USHF.L.U32 UR9, UR13, 0x6, URZ ;  /* 0x000000060d097899 */ /* 0x000fe4000800063f */
[----:B------:R-:W-:Y:S01]  /*7600*/  MOV R6, UR13 ;  /* 0x0000000d00067c02 */ /* 0x000fe20008000f00 */
[----:B------:R-:W-:Y:S01]  /*7610*/  UIMAD UR21, UR7, 0x3000, UR4 ;  /* 0x00003000071578a4 */ /* 0x000fe2000f8e0204 */
[----:B------:R-:W-:Y:S01]  /*7620*/  MOV R7, UR14 ;  /* 0x0000000e00077c02 */ /* 0x000fe20008000f00 */
[----:B------:R-:W-:Y:S01]  /*7630*/  UIADD3 UR30, UP0, UR22, 0x6f0, URZ ;  /* 0x000006f0161e7890 */ /* 0x000fe2000ff1e03f */
[----:B------:R-:W-:Y:S01]  /*7640*/  MOV R8, UR15 ;  /* 0x0000000f00087c02 */ /* 0x000fe20008000f00 */
[----:B------:R-:W-:Y:S01]  /*7650*/  IMAD.U32 R9, RZ, RZ, UR9 ;  /* 0x00000009ff097e24 */ /* 0x000fe2000f8e00ff */
[----:B------:R-:W3:Y:S01]  /*7660*/  S2UR UR8, SR_CTAID.Z ;  /* 0x00000000000879c3 */ /* 0x000ee20000002700 */
[----:B------:R-:W-:Y:S01]  /*7670*/  UIADD3 UR40, UR21, 0x10c00, URZ ;  /* 0x00010c0015287890 */ /* 0x000fe2000fffe03f */
[----:B------:R-:W-:Y:S01]  /*7680*/  UMOV UR9, 0x10 ;  /* 0x0000001000097882 */ /* 0x000fe20000000000 */
[----:B------:R-:W-:Y:S01]  /*7690*/  UIADD3.X UR31, URZ, UR23, URZ, UP0, !UPT ;  /* 0x000000173f1f7290 */ /* 0x000fe200087fe43f */
[----:B-1----:R-:W-:Y:S01]  /*76a0*/  MOV R2, UR9 ;  /* 0x0000000900027c02 */ /* 0x002fe20008000f00 */
[----:B------:R-:W-:-:S02]  /*76b0*/  UMOV UR41, 0x10 ;  /* 0x0000001000297882 */ /* 0x000fc40000000000 */
[----:B------:R-:W-:Y:S01]  /*76c0*/  MOV R16, UR40 ;  /* 0x0000002800107c02 */ /* 0x000fe20008000f00 */
[----:B------:R-:W-:Y:S01]  /*76d0*/  UIADD3 UR40, UR21, 0x10600, URZ ;  /* 0x0001060015287890 */ /* 0x000fe2000fffe03f */
[----:B------:R-:W-:Y:S01]  /*76e0*/  MOV R19, UR41 ;  /* 0x0000002900137c02 */ /* 0x000fe20008000f00 */
[----:B------:R-:W-:Y:S01]  /*76f0*/  UMOV UR9, URZ ;  /* 0x0000003f00097c82 */ /* 0x000fe20008000000 */
[----:B------:R-:W-:Y:S01]  /*7700*/  UIADD3 UR32, UR21, 0x11200, URZ ;  /* 0x0001120015207890 */ /* 0x000fe2000fffe03f */
[----:B------:R-:W-:Y:S01]  /*7710*/  S2UR UR14, SR_CTAID.Y ;  /* 0x00000000000e79c3 */ /* 0x000fe20000002600 */
[----:B------:R-:W-:Y:S01]  /*7720*/  UMOV UR41, UR9 ;  /* 0x0000000900297c82 */ /* 0x000fe20008000000 */
[----:B------:R-:W-:Y:S01]  /*7730*/  UMOV UR33, 0x10 ;  /* 0x0000001000217882 */ /* 0x000fe20000000000 */
[----:B------:R-:W-:Y:S01]  /*7740*/  MOV R15, UR41 ;  /* 0x00000029000f7c02 */ /* 0x000fe20008000f00 */
[----:B--2---:R-:W-:Y:S01]  /*7750*/  UMOV UR35, UR10 ;  /* 0x0000000a00237c82 */ /* 0x004fe20008000000 */
[----:B------:R-:W-:Y:S01]  /*7760*/  UMOV UR27, UR10 ;  /* 0x0000000a001b7c82 */ /* 0x000fe20008000000 */
[----:B------:R-:W-:Y:S01]  /*7770*/  UMOV UR43, UR10 ;  /* 0x0000000a002b7c82 */ /* 0x000fe20008000000 */
[----:B------:R-:W-:Y:S01]  /*7780*/  UMOV UR19, UR10 ;  /* 0x0000000a00137c82 */ /* 0x000fe20008000000 */
[----:B------:R-:W-:Y:S01]  /*7790*/  UMOV UR59, UR10 ;  /* 0x0000000a003b7c82 */ /* 0x000fe20008000000 */
[----:B------:R-:W-:Y:S01]  /*77a0*/  UMOV UR11, UR10 ;  /* 0x0000000a000b7c82 */ /* 0x000fe20008000000 */
[----:B------:R-:W-:Y:S01]  /*77b0*/  R2UR UR10, R9 ;  /* 0x00000000090a72ca */ /* 0x000fe200000e0000 */
[----:B------:R-:W-:Y:S01]  /*77c0*/  UMOV UR15, URZ ;  /* 0x0000003f000f7c82 */ /* 0x000fe20008000000 */
[----:B---3--:R-:W-:Y:S01]  /*77d0*/  UMOV UR12, UR8 ;  /* 0x00000008000c7c82 */ /* 0x008fe20008000000 */
[----:B------:R-:W-:Y:S01]  /*77e0*/  MOV R3, UR11 ;  /* 0x0000000b00037c02 */ /* 0x000fe20008000f00 */
[----:B------:R-:W1:Y:S01]  /*77f0*/  S2UR UR11, SR_CTAID.Y ;  /* 0x00000000000b79c3 */ /* 0x000e620000002600 */
[----:B------:R-:W-:Y:S01]  /*7800*/  MOV R5, UR12 ;  /* 0x0000000c00057c02 */ /* 0x000fe20008000f00 */
[----:B------:R-:W-:Y:S01]  /*7810*/  UMOV UR36, UR8 ;  /* 0x0000000800247c82 */ /* 0x000fe20008000000 */
[----:B------:R-:W-:Y:S01]  /*7820*/  UMOV UR28, UR8 ;  /* 0x00000008001c7c82 */ /* 0x000fe20008000000 */
[----:B------:R-:W-:Y:S01]  /*7830*/  UMOV UR44, UR8 ;  /* 0x00000008002c7c82 */ /* 0x000fe20008000000 */
[----:B------:R-:W-:Y:S01]  /*7840*/  UMOV UR20, UR8 ;  /* 0x0000000800147c82 */ /* 0x000fe20008000000 */
[----:B------:R-:W-:Y:S01]  /*7850*/  UMOV UR60, UR8 ;  /* 0x00000008003c7c82 */ /* 0x000fe20008000000 */
[----:B------:R-:W-:Y:S01]  /*7860*/  UIADD3 UR8, UR21, 0x10000, URZ ;  /* 0x0001000015087890 */ /* 0x000fe2000fffe03f */
[----:B------:R-:W2:Y:S01]  /*7870*/  S2UR UR12, SR_CTAID.Z ;  /* 0x00000000000c79c3 */ /* 0x000ea20000002700 */
[----:B------:R-:W-:Y:S01]  /*7880*/  UIADD3 UR13, UR10, 0x8, URZ ;  /* 0x000000080a0d7890 */ /* 0x000fe2000fffe03f */
[----:B------:R-:W-:Y:S01]  /*7890*/  MOV R17, UR44 ;  /* 0x0000002c00117c02 */ /* 0x000fe20008000f00 */
[----:B------:R-:W-:Y:S01]  /*78a0*/  UIADD3 UR42, UR10, 0x10, URZ ;  /* 0x000000100a2a7890 */ /* 0x000fe2000fffe03f */
[----:B------:R-:W-:Y:S01]  /*78b0*/  MOV R18, UR43 ;  /* 0x0000002b00127c02 */ /* 0x000fe20008000f00 */
[----:B------:R-:W-:Y:S01]  /*78c0*/  UIADD3 UR34, UR10, 0x18, URZ ;  /* 0x000000180a227890 */ /* 0x000fe2000fffe03f */
[----:B------:R-:W-:Y:S01]  /*78d0*/  MOV R10, UR36 ;  /* 0x00000024000a7c02 */ /* 0x000fe20008000f00 */
[----:B------:R-:W-:Y:S01]  /*78e0*/  IMAD.U32 R20, RZ, RZ, UR13 ;  /* 0x0000000dff147e24 */ /* 0x000fe2000f8e00ff */
[----:B------:R-:W-:Y:S01]  /*78f0*/  MOV R12, UR35 ;  /* 0x00000023000c7c02 */ /* 0x000fe20008000f00 */
[----:B------:R-:W-:Y:S01]  /*7900*/  UMOV UR55, UR10 ;  /* 0x0000000a00377c82 */ /* 0x000fe20008000000 */
[----:B------:R-:W-:Y:S01]  /*7910*/  MOV R14, UR42 ;  /* 0x0000002a000e7c02 */ /* 0x000fe20008000f00 */
[----:B------:R-:W-:Y:S01]  /*7920*/  UIADD3 UR24, UR21, 0x10800, URZ ;  /* 0x0001080015187890 */ /* 0x000fe2000fffe03f */
[----:B------:R-:W-:Y:S01]  /*7930*/  R2UR UR42, R20 ;  /* 0x00000000142a72ca */ /* 0x000fe200000e0000 */
[----:B------:R-:W3:Y:S01]  /*7940*/  S2UR UR13, SR_CTAID.Z ;  /* 0x00000000000d79c3 */ /* 0x000ee20000002700 */
[----:B------:R-:W-:Y:S01]  /*7950*/  MOV R11, UR33 ;  /* 0x00000021000b7c02 */ /* 0x000fe20008000f00 */
[----:B------:R-:W-:Y:S01]  /*7960*/  UMOV UR33, UR9 ;  /* 0x0000000900217c82 */ /* 0x000fe20008000000 */
[----:B-1----:R-:W-:Y:S01]  /*7970*/  UMOV UR43, UR11 ;  /* 0x0000000b002b7c82 */ /* 0x002fe20008000000 */
[----:B------:R-:W-:Y:S01]  /*7980*/  UMOV UR35, UR11 ;  /* 0x0000000b00237c82 */ /* 0x000fe20008000000 */
[----:B------:R-:W-:Y:S01]  /*7990*/  MOV R13, UR43 ;  /* 0x0000002b000d7c02 */ /* 0x000fe20008000f00 */
[----:B------:R-:W-:Y:S01]  /*79a0*/  UMOV UR47, UR34 ;  /* 0x00000022002f7c82 */ /* 0x000fe20008000000 */
[----:B------:R-:W-:Y:S01]  /*79b0*/  UIADD3 UR18, UR55, 0x30, URZ ;  /* 0x0000003037127890 */ /* 0x000fe2000fffe03f */
[----:B------:R-:W1:Y:S01]  /*79c0*/  S2UR UR39, SR_CTAID.Y ;  /* 0x00000000002779c3 */ /* 0x000e620000002600 */
[----:B------:R-:W-:Y:S01]  /*79d0*/  UMOV UR17, 0x10 ;  /* 0x0000001000117882 */ /* 0x000fe20000000000 */
[----:B------:R-:W-:Y:S01]  /*79e0*/  UMOV UR25, 0x10 ;  /* 0x0000001000197882 */ /* 0x000fe20000000000 */
[----:B--2---:R-:W-:Y:S01]  /*79f0*/  UMOV UR44, UR12 ;  /* 0x0000000c002c7c82 */ /* 0x004fe20008000000 */
[----:B------:R2:W-:Y:S01]  /*7a00*/  UTMAREDG.4D.ADD [UR8], [UR30] ;  /* 0x000000081e0073b6 */ /* 0x0005e20008018000 */
[----:B------:R-:W-:Y:S01]  /*7a10*/  MOV R9, UR44 ;  /* 0x0000002c00097c02 */ /* 0x000fe20008000f00 */
[----:B------:R-:W-:Y:S01]  /*7a20*/  UMOV UR54, UR42 ;  /* 0x0000002a00367c82 */ /* 0x000fe20008000000 */
[----:B------:R-:W-:Y:S01]  /*7a30*/  UMOV UR36, UR12 ;  /* 0x0000000c00247c82 */ /* 0x000fe20008000000 */
[----:B------:R-:W4:Y:S01]  /*7a40*/  S2UR UR38, SR_CTAID.Z ;  /* 0x00000000002679c3 */ /* 0x000f220000002700 */
[----:B------:R-:W-:Y:S01]  /*7a50*/  MOV R20, UR17 ;  /* 0x0000001100147c02 */ /* 0x000fe20008000f00 */
[----:B------:R-:W-:Y:S01]  /*7a60*/  UMOV UR17, UR15 ;  /* 0x0000000f00117c82 */ /* 0x000fe20008000000 */
[----:B------:R-:W-:Y:S01]  /*7a70*/  UMOV UR26, UR54 ;  /* 0x00000036001a7c82 */ /* 0x000fe20008000000 */
[----:B------:R5:W-:Y:S01]  /*7a80*/  UTMAREDG.4D.ADD [UR40], [UR30] ;  /* 0x000000281e0073b6 */ /* 0x000be20008018000 */
[----:B------:R-:W-:Y:S01]  /*7a90*/  UMOV UR37, UR18 ;  /* 0x0000001200257c82 */ /* 0x000fe20008000000 */
[----:B------:R-:W-:Y:S01]  /*7aa0*/  UMOV UR57, 0x10 ;  /* 0x0000001000397882 */ /* 0x000fe20000000000 */
[----:B------:R-:W-:Y:S01]  /*7ab0*/  UMOV UR49, 0x10 ;  /* 0x0000001000317882 */ /* 0x000fe20000000000 */
[----:B------:R-:W-:Y:S01]  /*7ac0*/  UMOV UR50, UR37 ;  /* 0x0000002500327c82 */ /* 0x000fe20008000000 */
[----:B--2---:R-:W-:Y:S01]  /*7ad0*/  UIADD3 UR8, UR21, 0x11e00, URZ ;  /* 0x00011e0015087890 */ /* 0x004fe2000fffe03f */
[----:B------:R-:W2:Y:S01]  /*7ae0*/  S2UR UR9, SR_CTAID.Y ;  /* 0x00000000000979c3 */ /* 0x000ea20000002600 */
[----:B------:R-:W-:Y:S01]  /*7af0*/  UIADD3 UR10, UR55, 0x38, URZ ;  /* 0x00000038370a7890 */ /* 0x000fe2000fffe03f */
[----:B------:R-:W-:Y:S01]  /*7b00*/  UMOV UR11, UR14 ;  /* 0x0000000e000b7c82 */ /* 0x000fe20008000000 */
[----:B---3--:R-:W-:Y:S01]  /*7b10*/  UMOV UR12, UR13 ;  /* 0x0000000d000c7c82 */ /* 0x008fe20008000000 */
[----:B-1----:R-:W-:Y:S01]  /*7b20*/  UMOV UR51, UR39 ;  /* 0x0000002700337c82 */ /* 0x002fe20008000000 */
[----:B-----5:R-:W-:Y:S01]  /*7b30*/  R2UR UR44, R9 ;  /* 0x00000000092c72ca */ /* 0x020fe200000e0000 */
[----:B------:R-:W-:Y:S01]  /*7b40*/  IMAD.U32 R9, RZ, RZ, UR8 ;  /* 0x00000008ff097e24 */ /* 0x000fe2000f8e00ff */
[----:B------:R-:W-:Y:S01]  /*7b50*/  R2UR UR43, R13 ;  /* 0x000000000d2b72ca */ /* 0x000fe200000e0000 */
[----:B------:R-:W-:Y:S01]  /*7b60*/  UIADD3 UR8, UR21, 0x12400, URZ ;  /* 0x0001240015087890 */ /* 0x000fe2000fffe03f */
[----:B------:R-:W-:Y:S01]  /*7b70*/  R2UR UR42, R14 ;  /* 0x000000000e2a72ca */ /* 0x000fe200000e0000 */
[----:B------:R-:W-:Y:S01]  /*7b80*/  UMOV UR29, UR10 ;  /* 0x0000000a001d7c82 */ /* 0x000fe20008000000 */
[----:B------:R-:W-:Y:S01]  /*7b90*/  R2UR UR41, R15 ;  /* 0x000000000f2972ca */ /* 0x000fe200000e0000 */
[----:B----4-:R-:W-:Y:S01]  /*7ba0*/  UMOV UR52, UR38 ;  /* 0x0000002600347c82 */ /* 0x010fe20008000000 */
[----:B------:R-:W-:-:S02]  /*7bb0*/  R2UR UR40, R16 ;  /* 0x00000000102872ca */ /* 0x000fc400000e0000 */
[----:B------:R-:W-:-:S04]  /*7bc0*/  MOV R16, UR22 ;  /* 0x0000001600107c02 */ /* 0x000fc80008000f00 */
[----:B------:R-:W-:-:S03]  /*7bd0*/  R2UR UR22, R16 ;  /* 0x00000000101672ca */ /* 0x000fc600000e0000 */
[----:B------:R-:W-:-:S04]  /*7be0*/  UMOV UR53, UR42 ;  /* 0x0000002a00357c82 */ /* 0x000fc80008000000 */
[----:B------:R1:W-:Y:S01]  /*7bf0*/  UTMAREDG.4D.ADD [UR40], [UR30] ;  /* 0x000000281e0073b6 */ /* 0x0003e20008018000 */
[----:B------:R3:W-:Y:S01]  /*7c00*/  UTMAREDG.4D.ADD [UR32], [UR30] ;  /* 0x000000201e0073b6 */ /* 0x0007e20008018000 */
[----:B-1----:R-:W-:Y:S01]  /*7c10*/  R2UR UR44, R17 ;  /* 0x00000000112c72ca */ /* 0x002fe200000e0000 */
[----:B------:R-:W-:Y:S01]  /*7c20*/  UIADD3 UR40, UR21, 0x11800, URZ ;  /* 0x0001180015287890 */ /* 0x000fe2000fffe03f */
[----:B------:R-:W-:Y:S01]  /*7c30*/  R2UR UR43, R18 ;  /* 0x00000000122b72ca */ /* 0x000fe200000e0000 */
[----:B------:R-:W-:Y:S01]  /*7c40*/  UIADD3 UR42, UR55, 0x20, URZ ;  /* 0x00000020372a7890 */ /* 0x000fe2000fffe03f */
[----:B------:R-:W-:Y:S02]  /*7c50*/  R2UR UR41, R19 ;  /* 0x00000000132972ca */ /* 0x000fe400000e0000 */
[----:B------:R-:W-:Y:S02]  /*7c60*/  MOV R17, UR21 ;  /* 0x0000001500117c02 */ /* 0x000fe40008000f00 */
[----:B---3--:R-:W-:Y:S01]  /*7c70*/  R2UR UR36, R10 ;  /* 0x000000000a2472ca */ /* 0x008fe200000e0000 */
[----:B------:R-:W-:Y:S01]  /*7c80*/  IMAD.U32 R10, RZ, RZ, UR8 ;  /* 0x00000008ff0a7e24 */ /* 0x000fe2000f8e00ff */
[----:B------:R-:W1:Y:S01]  /*7c90*/  S2UR UR8, SR_CTAID.Z ;  /* 0x00000000000879c3 */ /* 0x000e620000002700 */
[----:B------:R-:W-:Y:S01]  /*7ca0*/  R2UR UR33, R11 ;  /* 0x000000000b2172ca */ /* 0x000fe200000e0000 */
[----:B------:R-:W-:Y:S01]  /*7cb0*/  UMOV UR46, UR42 ;  /* 0x0000002a002e7c82 */ /* 0x000fe20008000000 */
[----:B------:R-:W-:Y:S01]  /*7cc0*/  R2UR UR35, R12 ;  /* 0x000000000c2372ca */ /* 0x000fe200000e0000 */
[----:B------:R-:W-:Y:S01]  /*7cd0*/  UIADD3 UR32, UR21, 0x10200, URZ ;  /* 0x0001020015207890 */ /* 0x000fe2000fffe03f */
[----:B------:R-:W-:Y:S01]  /*7ce0*/  MOV R11, UR47 ;  /* 0x0000002f000b7c02 */ /* 0x000fe20008000f00 */
[----:B------:R-:W-:Y:S01]  /*7cf0*/  UMOV UR34, UR55 ;  /* 0x0000003700227c82 */ /* 0x000fe20008000000 */
[----:B------:R-:W-:-:S02]  /*7d00*/  MOV R12, UR44 ;  /* 0x0000002c000c7c02 */ /* 0x000fc40008000f00 */
[----:B------:R-:W-:Y:S01]  /*7d10*/  MOV R13, UR43 ;  /* 0x0000002b000d7c02 */ /* 0x000fe20008000f00 */
[----:B--2---:R-:W-:Y:S01]  /*7d20*/  UMOV UR43, UR9 ;  /* 0x00000009002b7c82 */ /* 0x004fe20008000000 */
[----:B------:R-:W-:Y:S01]  /*7d30*/  MOV R14, UR41 ;  /* 0x00000029000e7c02 */ /* 0x000fe20008000f00 */
[----:B------:R-:W-:Y:S01]  /*7d40*/  UMOV UR41, UR15 ;  /* 0x0000000f00297c82 */ /* 0x000fe20008000000 */
[----:B------:R-:W-:Y:S01]  /*7d50*/  R2UR UR47, R11 ;  /* 0x000000000b2f72ca */ /* 0x000fe200000e0000 */
[----:B------:R-:W-:Y:S01]  /*7d60*/  UMOV UR9, UR15 ;  /* 0x0000000f00097c82 */ /* 0x000fe20008000000 */
[----:B------:R-:W-:Y:S02]  /*7d70*/  R2UR UR16, R10 ;  /* 0x000000000a1072ca */ /* 0x000fe400000e0000 */
[----:B------:R-:W-:Y:S01]  /*7d80*/  MOV R18, UR20 ;  /* 0x0000001400127c02 */ /* 0x000fe20008000f00 */
[----:B------:R-:W-:Y:S01]  /*7d90*/  UMOV UR20, UR13 ;  /* 0x0000000d00147c82 */ /* 0x000fe20008000000 */
[----:B------:R-:W-:Y:S01]  /*7da0*/  MOV R19, UR19 ;  /* 0x0000001300137c02 */ /* 0x000fe20008000f00 */
[----:B------:R-:W-:Y:S01]  /*7db0*/  UMOV UR19, UR14 ;  /* 0x0000000e00137c82 */ /* 0x000fe20008000000 */
[----:B-1----:R-:W-:Y:S01]  /*7dc0*/  UMOV UR44, UR8 ;  /* 0x00000008002c7c82 */ /* 0x002fe20008000000 */
[----:B------:R-:W-:Y:S01]  /*7dd0*/  UIADD3 UR8, UR21, 0x12a00, URZ ;  /* 0x00012a0015087890 */ /* 0x000fe2000fffe03f */
[----:B------:R1:W-:Y:S01]  /*7de0*/  UTMAREDG.4D.ADD [UR40], [UR30] ;  /* 0x000000281e0073b6 */ /* 0x0003e20008018000 */
[----:B------:R-:W-:-:S02]  /*7df0*/  R2UR UR21, R17 ;  /* 0x00000000111572ca */ /* 0x000fc400000e0000 */
[----:B------:R-:W-:-:S04]  /*7e00*/  MOV R11, UR47 ;  /* 0x0000002f000b7c02 */ /* 0x000fc80008000f00 */
[----:B------:R-:W-:-:S07]  /*7e10*/  R2UR UR47, R11 ;  /* 0x000000000b2f72ca */ /* 0x000fce00000e0000 */
[----:B------:R-:W-:Y:S02]  /*7e20*/  UIADD3 UR56, UR21, 0x11a00, URZ ;  /* 0x00011a0015387890 */ /* 0x000fe4000fffe03f */
[----:B------:R-:W-:Y:S01]  /*7e30*/  UIADD3 UR48, UR21, 0x12600, URZ ;  /* 0x0001260015307890 */ /* 0x000fe2000fffe03f */
[----:B-1----:R-:W-:Y:S01]  /*7e40*/  R2UR UR44, R12 ;  /* 0x000000000c2c72ca */ /* 0x002fe200000e0000 */
[----:B------:R-:W-:Y:S01]  /*7e50*/  UIADD3 UR42, UR55, 0x28, URZ ;  /* 0x00000028372a7890 */ /* 0x000fe2000fffe03f */
[----:B------:R-:W-:Y:S02]  /*7e60*/  R2UR UR43, R13 ;  /* 0x000000000d2b72ca */ /* 0x000fe400000e0000 */
[----:B------:R-:W-:Y:S02]  /*7e70*/  R2UR UR41, R14 ;  /* 0x000000000e2972ca */ /* 0x000fe400000e0000 */
[----:B------:R-:W-:Y:S02]  /*7e80*/  R2UR UR40, R9 ;  /* 0x00000000092872ca */ /* 0x000fe400000e0000 */
[----:B------:R-:W-:Y:S01]  /*7e90*/  MOV R12, UR46 ;  /* 0x0000002e000c7c02 */ /* 0x000fe20008000f00 */
[----:B------:R-:W-:Y:S01]  /*7ea0*/  UMOV UR45, UR42 ;  /* 0x0000002a002d7c82 */ /* 0x000fe20008000000 */
[----:B------:R-:W-:-:S02]  /*7eb0*/  MOV R9, UR23 ;  /* 0x0000001700097c02 */ /* 0x000fc40008000f00 */
[----:B------:R-:W-:Y:S02]  /*7ec0*/  R2UR UR46, R12 ;  /* 0x000000000c2e72ca */ /* 0x000fe400000e0000 */
[----:B------:R-:W-:Y:S01]  /*7ed0*/  MOV R13, UR44 ;  /* 0x0000002c000d7c02 */ /* 0x000fe20008000f00 */
[----:B------:R-:W-:Y:S01]  /*7ee0*/  UMOV UR44, UR13 ;  /* 0x0000000d002c7c82 */ /* 0x000fe20008000000 */
[----:B------:R-:W-:Y:S01]  /*7ef0*/  MOV R14, UR43 ;  /* 0x0000002b000e7c02 */ /* 0x000fe20008000f00 */
[----:B------:R-:W-:Y:S01]  /*7f00*/  UMOV UR43, UR14 ;  /* 0x0000000e002b7c82 */ /* 0x000fe20008000000 */
[----:B------:R-:W-:Y:S01]  /*7f10*/  MOV R15, UR41 ;  /* 0x00000029000f7c02 */ /* 0x000fe20008000f00 */
[----:B------:R-:W-:Y:S01]  /*7f20*/  UMOV UR41, UR15 ;  /* 0x0000000f00297c82 */ /* 0x000fe20008000000 */
[----:B------:R-:W-:Y:S01]  /*7f30*/  R2UR UR23, R9 ;  /* 0x00000000091772ca */ /* 0x000fe200000e0000 */
[----:B------:R1:W-:Y:S01]  /*7f40*/  UTMAREDG.4D.ADD [UR40], [UR30] ;  /* 0x000000281e0073b6 */ /* 0x0003e20008018000 */
[----:B------:R-:W-:-:S02]  /*7f50*/  R2UR UR15, R8 ;  /* 0x00000000080f72ca */ /* 0x000fc400000e0000 */
[----:B------:R-:W-:Y:S01]  /*7f60*/  R2UR UR14, R7 ;  /* 0x00000000070e72ca */ /* 0x000fe200000e0000 */
[----:B------:R-:W-:Y:S01]  /*7f70*/  UMOV UR58, UR46 ;  /* 0x0000002e003a7c82 */ /* 0x000fe20008000000 */
[----:B------:R-:W-:Y:S01]  /*7f80*/  R2UR UR13, R6 ;  /* 0x00000000060d72ca */ /* 0x000fe200000e0000 */
[----:B------:R2:W-:Y:S01]  /*7f90*/  UTMAREDG.4D.ADD [UR16], [UR30] ;  /* 0x000000101e0073b6 */ /* 0x0005e20008018000 */
[----:B------:R3:W-:Y:S01]  /*7fa0*/  UTMAREDG.4D.ADD [UR8], [UR30] ;  /* 0x000000081e0073b6 */ /* 0x0007e20008018000 */
[----:B-1----:R-:W-:Y:S01]  /*7fb0*/  R2UR UR44, R13 ;  /* 0x000000000d2c72ca */ /* 0x002fe200000e0000 */
[----:B------:R-:W-:Y:S01]  /*7fc0*/  UIADD3 UR40, UR21, 0x10e00, URZ ;  /* 0x00010e0015287890 */ /* 0x000fe2000fffe03f */
[----:B------:R-:W-:Y:S01]  /*7fd0*/  R2UR UR43, R14 ;  /* 0x000000000e2b72ca */ /* 0x000fe200000e0000 */
[----:B------:R-:W-:Y:S01]  /*7fe0*/  UMOV UR42, UR53 ;  /* 0x00000035002a7c82 */ /* 0x000fe20008000000 */
[----:B------:R-:W-:Y:S01]  /*7ff0*/  R2UR UR41, R15 ;  /* 0x000000000f2972ca */ /* 0x000fe200000e0000 */
[----:B------:R1:W-:Y:S01]  /*8000*/  UTMAREDG.4D.ADD [UR32], [UR30] ;  /* 0x000000201e0073b6 */ /* 0x0003e20008018000 */
[----:B--2---:R-:W-:Y:S01]  /*8010*/  R2UR UR20, R18 ;  /* 0x00000000121472ca */ /* 0x004fe200000e0000 */
[----:B------:R-:W-:Y:S01]  /*8020*/  UIADD3 UR16, UR21, 0x11400, URZ ;  /* 0x0001140015107890 */ /* 0x000fe2000fffe03f */
[----:B------:R-:W-:Y:S01]  /*8030*/  R2UR UR19, R19 ;  /* 0x00000000131372ca */ /* 0x000fe200000e0000 */
[----:B------:R-:W-:Y:S01]  /*8040*/  UMOV UR18, UR47 ;  /* 0x0000002f00127c82 */ /* 0x000fe20008000000 */
[----:B------:R-:W-:Y:S01]  /*8050*/  R2UR UR17, R20 ;  /* 0x00000000141172ca */ /* 0x000fe200000e0000 */
[----:B------:R2:W-:Y:S01]  /*8060*/  UTMAREDG.4D.ADD [UR24], [UR30] ;  /* 0x000000181e0073b6 */ /* 0x0005e20008018000 */
[----:B---3--:R-:W-:Y:S01]  /*8070*/  R2UR UR12, R5 ;  /* 0x00000000050c72ca */ /* 0x008fe200000e0000 */
[----:B------:R-:W-:Y:S01]  /*8080*/  UIADD3 UR8, UR21, 0x12000, URZ ;  /* 0x0001200015087890 */ /* 0x000fe2000fffe03f */
[----:B------:R-:W-:Y:S01]  /*8090*/  R2UR UR11, R3 ;  /* 0x00000000030b72ca */ /* 0x000fe200000e0000 */
[----:B------:R-:W-:Y:S01]  /*80a0*/  UMOV UR10, UR45 ;  /* 0x0000002d000a7c82 */ /* 0x000fe20008000000 */
[----:B------:R-:W-:Y:S01]  /*80b0*/  R2UR UR9, R2 ;  /* 0x00000000020972ca */ /* 0x000fe200000e0000 */
[----:B------:R3:W-:Y:S01]  /*80c0*/  UTMAREDG.4D.ADD [UR40], [UR30] ;  /* 0x000000281e0073b6 */ /* 0x0007e20008018000 */
[----:B-1----:R-:W-:Y:S01]  /*80d0*/  UIADD3 UR32, UR21, 0x12c00, URZ ;  /* 0x00012c0015207890 */ /* 0x002fe2000fffe03f */
[----:B------:R-:W-:Y:S01]  /*80e0*/  UMOV UR33, 0x10 ;  /* 0x0000001000217882 */ /* 0x000fe20000000000 */
[----:B------:R-:W-:-:S03]  /*80f0*/  UMOV UR35, UR39 ;  /* 0x0000002700237c82 */ /* 0x000fc60008000000 */
[----:B------:R1:W-:Y:S01]  /*8100*/  UTMAREDG.4D.ADD [UR16], [UR30] ;  /* 0x000000101e0073b6 */ /* 0x0003e20008018000 */
[----:B------:R-:W-:Y:S01]  /*8110*/  UMOV UR36, UR38 ;  /* 0x0000002600247c82 */ /* 0x000fe20008000000 */
[----:B------:R-:W-:Y:S01]  /*8120*/  UMOV UR34, UR29 ;  /* 0x0000001d00227c82 */ /* 0x000fe20008000000 */
[----:B--2---:R-:W-:Y:S01]  /*8130*/  UIADD3 UR24, UR21, 0x10400, URZ ;  /* 0x0001040015187890 */ /* 0x004fe2000fffe03f */
[----:B------:R-:W-:Y:S01]  /*8140*/  UMOV UR25, 0x20 ;  /* 0x0000002000197882 */ /* 0x000fe20000000000 */
[----:B------:R-:W-:Y:S01]  /*8150*/  UMOV UR27, UR39 ;  /* 0x00000027001b7c82 */ /* 0x000fe20008000000 */
[----:B------:R-:W-:Y:S01]  /*8160*/  UTMAREDG.4D.ADD [UR56], [UR30] ;  /* 0x000000381e0073b6 */ /* 0x000fe20008018000 */
[----:B------:R-:W-:Y:S01]  /*8170*/  UMOV UR28, UR38 ;  /* 0x00000026001c7c82 */ /* 0x000fe20008000000 */
[----:B------:R-:W-:Y:S01]  /*8180*/  UMOV UR26, UR55 ;  /* 0x00000037001a7c82 */ /* 0x000fe20008000000 */
[----:B---3--:R-:W-:Y:S01]  /*8190*/  UIADD3 UR40, UR21, 0x11000, URZ ;  /* 0x0001100015287890 */ /* 0x008fe2000fffe03f */
[----:B------:R-:W-:Y:S01]  /*81a0*/  UMOV UR41, 0x20 ;  /* 0x0000002000297882 */ /* 0x000fe20000000000 */
[----:B------:R-:W-:Y:S01]  /*81b0*/  UMOV UR43, UR39 ;  /* 0x00000027002b7c82 */ /* 0x000fe20008000000 */
[----:B------:R2:W-:Y:S01]  /*81c0*/  UTMAREDG.4D.ADD [UR8], [UR30] ;  /* 0x000000081e0073b6 */ /* 0x0005e20008018000 */
[----:B------:R-:W-:Y:S01]  /*81d0*/  UMOV UR44, UR38 ;  /* 0x00000026002c7c82 */ /* 0x000fe20008000000 */
[----:B-1----:R-:W-:Y:S01]  /*81e0*/  UIADD3 UR16, UR21, 0x10a00, URZ ;  /* 0x00010a0015107890 */ /* 0x002fe2000fffe03f */
[----:B------:R-:W-:Y:S01]  /*81f0*/  UMOV UR17, 0x20 ;  /* 0x0000002000117882 */ /* 0x000fe20000000000 */
[----:B------:R-:W-:Y:S01]  /*8200*/  UMOV UR19, UR39 ;  /* 0x0000002700137c82 */ /* 0x000fe20008000000 */
[----:B------:R-:W-:Y:S01]  /*8210*/  UTMAREDG.4D.ADD [UR48], [UR30] ;  /* 0x000000301e0073b6 */ /* 0x000fe20008018000 */
[----:B------:R-:W-:Y:S01]  /*8220*/  UMOV UR20, UR38 ;  /* 0x0000002600147c82 */ /* 0x000fe20008000000 */
[----:B------:R-:W-:Y:S01]  /*8230*/  UMOV UR18, UR54 ;  /* 0x0000003600127c82 */ /* 0x000fe20008000000 */
[----:B------:R1:W-:Y:S01]  /*8240*/  UTMAREDG.4D.ADD [UR32], [UR30] ;  /* 0x000000201e0073b6 */ /* 0x0003e20008018000 */
[----:B--2---:R-:W-:Y:S01]  /*8250*/  UIADD3 UR8, UR21, 0x11600, URZ ;  /* 0x0001160015087890 */ /* 0x004fe2000fffe03f */
[----:B------:R-:W-:Y:S01]  /*8260*/  UMOV UR9, 0x20 ;  /* 0x0000002000097882 */ /* 0x000fe20000000000 */
[----:B------:R-:W-:Y:S01]  /*8270*/  UMOV UR11, UR39 ;  /* 0x00000027000b7c82 */ /* 0x000fe20008000000 */
[----:B------:R2:W-:Y:S01]  /*8280*/  UTMAREDG.4D.ADD [UR24], [UR30] ;  /* 0x000000181e0073b6 */ /* 0x0005e20008018000 */
[----:B------:R-:W-:Y:S01]  /*8290*/  UMOV UR12, UR38 ;  /* 0x00000026000c7c82 */ /* 0x000fe20008000000 */
[----:B------:R-:W-:Y:S01]  /*82a0*/  UMOV UR10, UR47 ;  /* 0x0000002f000a7c82 */ /* 0x000fe20008000000 */
[----:B------:R3:W-:Y:S01]  /*82b0*/  UTMAREDG.4D.ADD [UR16], [UR30] ;  /* 0x000000101e0073b6 */ /* 0x0007e20008018000 */
[----:B-1----:R-:W-:Y:S01]  /*82c0*/  UIADD3 UR32, UR21, 0x11c00, URZ ;  /* 0x00011c0015207890 */ /* 0x002fe2000fffe03f */
[----:B------:R-:W-:Y:S01]  /*82d0*/  UMOV UR33, 0x20 ;  /* 0x0000002000217882 */ /* 0x000fe20000000000 */
[----:B------:R-:W-:Y:S01]  /*82e0*/  UMOV UR34, UR46 ;  /* 0x0000002e00227c82 */ /* 0x000fe20008000000 */
[----:B------:R-:W-:Y:S01]  /*82f0*/  UTMAREDG.4D.ADD [UR40], [UR30] ;  /* 0x000000281e0073b6 */ /* 0x000fe20008018000 */
[----:B--2---:R-:W-:Y:S01]  /*8300*/  UIADD3 UR24, UR21, 0x12200, URZ ;  /* 0x0001220015187890 */ /* 0x004fe2000fffe03f */
[----:B------:R-:W-:Y:S01]  /*8310*/  UMOV UR26, UR45 ;  /* 0x0000002d001a7c82 */ /* 0x000fe20008000000 */
[----:B------:R1:W-:Y:S01]  /*8320*/  UTMAREDG.4D.ADD [UR8], [UR30] ;  /* 0x000000081e0073b6 */ /* 0x0003e20008018000 */
[----:B---3--:R-:W-:Y:S01]  /*8330*/  UIADD3 UR16, UR21, 0x12800, URZ ;  /* 0x0001280015107890 */ /* 0x008fe2000fffe03f */
[----:B------:R-:W-:Y:S01]  /*8340*/  UMOV UR18, UR37 ;  /* 0x0000002500127c82 */ /* 0x000fe20008000000 */
[----:B------:R2:W-:Y:S04]  /*8350*/  UTMAREDG.4D.ADD [UR32], [UR30] ;  /* 0x000000201e0073b6 */ /* 0x0005e80008018000 */
[----:B------:R2:W-:Y:S01]  /*8360*/  UTMAREDG.4D.ADD [UR24], [UR30] ;  /* 0x000000181e0073b6 */ /* 0x0005e20008018000 */
[----:B-1----:R-:W-:Y:S01]  /*8370*/  UIADD3 UR8, UR21, 0x12e00, URZ ;  /* 0x00012e0015087890 */ /* 0x002fe2000fffe03f */
[----:B------:R-:W-:Y:S01]  /*8380*/  UMOV UR10, UR29 ;  /* 0x0000001d000a7c82 */ /* 0x000fe20008000000 */
[----:B------:R2:W-:Y:S07]  /*8390*/  UTMAREDG.4D.ADD [UR16], [UR30] ;  /* 0x000000101e0073b6 */ /* 0x0005ee0008018000 */
[----:B------:R2:W-:Y:S02]  /*83a0*/  UTMAREDG.4D.ADD [UR8], [UR30] ;  /* 0x000000081e0073b6 */ /* 0x0005e40008018000 */
[----:B--2---:R0:W-:Y:S02]  /*83b0*/  UTMACMDFLUSH ;  /* 0x00000000000079b7 */ /* 0x0041e40000000000 */
.L_x_81:
[----:B------:R-:W-:Y:S05]  /*83c0*/  BSYNC B0 ;  /* 0x0000000000007941 */ /* 0x000fea0003800000 */
.L_x_80:
[----:B------:R-:W-:Y:S01]  /*83d0*/  UIADD3 UR7, UR7, 0x1, URZ ;  /* 0x0000000107077890 */ /* 0x000fe2000fffe03f */
[C---:B------:R-:W-:Y:S01]  /*83e0*/  ISETP.GT.AND P1, PT, R0.reuse, 0x1, PT ;  /* 0x000000010000780c */ /* 0x040fe20003f24270 */
[----:B------:R-:W-:Y:S01]  /*83f0*/  UIADD3 UR13, UR13, 0x1, URZ ;  /* 0x000000010d0d7890 */ /* 0x000fe2000fffe03f */
[----:B------:R-:W-:Y:S01]  /*8400*/  VIADD R0, R0, 0xffffffff ;  /* 0xffffffff00007836 */ /* 0x000fe20000000000 */
[----:B------:R-:W-:Y:S01]  /*8410*/  UISETP.NE.AND UP0, UPT, UR7, 0x2, UPT ;  /* 0x000000020700788c */ /* 0x000fe2000bf05270 */
[----:B-1----:R-:W-:-:S03]  /*8420*/  PRMT R2, RZ, 0x7610, R2 ;  /* 0x00007610ff027816 */ /* 0x002fc60000000002 */
[----:B------:R-:W-:Y:S02]  /*8430*/  USEL UR4, URZ, 0x1, UP0 ;  /* 0x000000013f047887 */ /* 0x000fe40008000000 */
[----:B------:R-:W-:-:S04]  /*8440*/  USEL UR7, UR7, URZ, UP0 ;  /* 0x0000003f07077287 */ /* 0x000fc80008000000 */
[----:B------:R-:W-:Y:S01]  /*8450*/  LOP3.LUT R4, R4, UR4, RZ, 0x3c, !PT ;  /* 0x0000000404047c12 */ /* 0x000fe2000f8e3cff */
[----:B------:R-:W-:Y:S07]  /*8460*/  @P1 BRA `(.L_x_82) ;  /* 0xffffffec00b81947 */ /* 0x000fee000383ffff */
.L_x_71:
[----:B------:R-:W-:Y:S04]  /*8470*/  BSSY B0, `(.L_x_83) ;  /* 0x0000003000007945 */ /* 0x000fe80003800000 */
[----:B------:R-:W-:Y:S05]  /*8480*/  @!P0 BRA `(.L_x_84) ;  /* 0x0000000000048947 */ /* 0x000fea0003800000 */
[----:B------:R-:W-:-:S04]  /*8490*/  DEPBAR.LE SB0, 0x0 ;  /* 0x000080000000791a */ /* 0x000fc80000000000 */
.L_x_84:
[----:B------:R-:W-:Y:S05]  /*84a0*/  BSYNC B0 ;  /* 0x0000000000007941 */ /* 0x000fea0003800000 */
.L_x_83:
[----:B------:R-:W-:-:S04]  /*84b0*/  ULOP3.LUT UR5, UR5, 0x1, URZ, 0xfc, !UPT ;  /* 0x0000000105057892 */ /* 0x000fc8000f8efc3f */
[----:B------:R-:W-:-:S06]  /*84c0*/  UISETP.NE.AND UP0, UPT, UR5, 0x3, UPT ;  /* 0x000000030500788c */ /* 0x000fcc000bf05270 */
[----:B------:R-:W-:-:S13]  /*84d0*/  PLOP3.LUT P0, PT, PT, PT, UP0, 0x80, 0x0 ;  /* 0x000000000000781c */ /* 0x000fda0003f0f008 */
[----:B------:R-:W-:Y:S05]  /*84e0*/  @!P0 BRA `(.L_x_85) ;  /* 0x0000000000048947 */ /* 0x000fea0003800000 */
[----:B------:R-:W-:Y:S01]  /*84f0*/  BPT.TRAP 0x1 ;  /* 0x000000040000795c */ /* 0x000fe20000300000 */
.L_x_85:
[----:B------:R-:W1:Y:S01]  /*8500*/  S2UR UR5, SR_CgaCtaId ;  /* 0x00000000000579c3 */ /* 0x000e620000008800 */
[----:B------:R-:W-:Y:S02]  /*8510*/  UMOV UR4, 0x400 ;  /* 0x0000040000047882 */ /* 0x000fe40000000000 */
[----:B-1----:R-:W-:-:S04]  /*8520*/  ULEA UR4, UR5, UR4, 0x18 ;  /* 0x0000000405047291 */ /* 0x002fc8000f8ec03f */
[----:B------:R-:W-:-:S04]  /*8530*/  ULEA UR15, UR15, UR4, 0x3 ;  /* 0x000000040f0f7291 */ /* 0x000fc8000f8e183f */
[----:B------:R-:W-:-:S04]  /*8540*/  UIADD3 UR15, UR15, 0x16490, URZ ;  /* 0x000164900f0f7890 */ /* 0x000fc8000fffe03f */
[----:B------:R-:W-:-:S09]  /*8550*/  UPRMT UR15, UR5, 0x654, UR15 ;  /* 0x00000654050f7896 */ /* 0x000fd2000800000f */
[----:B------:R-:W-:Y:S01]  /*8560*/  SYNCS.ARRIVE.TRANS64.RED.A1T0 RZ, [UR15], RZ ;  /* 0x000000ffffff79a7 */ /* 0x000fe2000810040f */
[----:B------:R-:W-:Y:S05]  /*8570*/  EXIT ;  /* 0x000000000000794d */ /* 0x000fea0003800000 */
.L_x_70:
[----:B------:R-:W1:Y:S01]  /*8580*/  LDC R3, c[0x0][0x288] ;  /* 0x0000a200ff037b82 */ /* 0x000e620000000800 */
[----:B------:R-:W-:Y:S01]  /*8590*/  ELECT P3, URZ, PT ;  /* 0x00000000003f782f */ /* 0x000fe20003860000 */
[----:B------:R-:W-:-:S06]  /*85a0*/  IMAD.MOV.U32 R5, RZ, RZ, RZ ;  /* 0x000000ffff057224 */ /* 0x000fcc00078e00ff */
[----:B------:R-:W2:Y:S08]  /*85b0*/  S2UR UR11, SR_CTAID.X ;  /* 0x00000000000b79c3 */ /* 0x000eb00000002500 */
[----:B------:R-:W3:Y:S01]  /*85c0*/  S2UR UR36, SR_CTAID.Y ;  /* 0x00000000002479c3 */ /* 0x000ee20000002600 */
[----:B-1----:R-:W-:-:S07]  /*85d0*/  ISETP.GE.AND P0, PT, R3, 0x40, PT ;  /* 0x000000400300780c */ /* 0x002fce0003f06270 */
[----:B------:R-:W1:Y:S01]  /*85e0*/  S2UR UR37, SR_CTAID.Z ;  /* 0x00000000002579c3 */ /* 0x000e620000002700 */
[----:B------:R-:W-:-:S04]  /*85f0*/  SHF.R.S32.HI R0, RZ, 0x1f, R3 ;  /* 0x0000001fff007819 */ /* 0x000fc80000011403 */
[----:B------:R-:W-:Y:S01]  /*8600*/  LEA.HI R0, R0, R3, RZ, 0x6 ;  /* 0x0000000300007211 */ /* 0x000fe200078f30ff */
[----:B--2---:R-:W-:-:S03]  /*8610*/  USHF.L.U32 UR11, UR11, 0x7, URZ ;  /* 0x000000070b0b7899 */ /* 0x004fc6000800063f */
[----:B------:R-:W-:-:S05]  /*8620*/  SHF.R.S32.HI R0, RZ, 0x6, R0 ;  /* 0x00000006ff007819 */ /* 0x000fca0000011400 */
[----:B------:R-:W-:Y:S02]  /*8630*/  IMAD.SHL.U32 R3, R0, 0x4, RZ ;  /* 0x0000000400037824 */ /* 0x000fe400078e00ff */
[----:B------:R-:W-:Y:S01]  /*8640*/  IMAD.MOV.U32 R0, RZ, RZ, RZ ;  /* 0x000000ffff007224 */ /* 0x000fe200078e00ff */
[----:B---3--:R-:W-:Y:S06]  /*8650*/  @!P0 BRA `(.L_x_86) ;  /* 0x0000000000208947 */ /* 0x008fec0003800000 */
[----:B------:R-:W-:-:S07]  /*8660*/  IMAD.MOV.U32 R0, RZ, RZ, RZ ;  /* 0x000000ffff007224 */ /* 0x000fce00078e00ff */
.L_x_87:
[----:B------:R-:W-:-:S04]  /*8670*/  LEA R4, R0, 0x40, 0x6 ;  /* 0x0000004000047811 */ /* 0x000fc800078e30ff */
[----:B------:R-:W-:-:S13]  /*8680*/  ISETP.LT.AND P0, PT, R4, UR11, PT ;  /* 0x0000000b04007c0c */ /* 0x000fda000bf01270 */
[----:B------:R-:W-:Y:S05]  /*8690*/  @!P0 BRA `(.L_x_86) ;  /* 0x0000000000108947 */ /* 0x000fea0003800000 */
[C---:B------:R-:W-:Y:S01]  /*86a0*/  ISETP.GT.AND P0, PT, R3.reuse, 0x4, PT ;  /* 0x000000040300780c */ /* 0x040fe20003f04270 */
[----:B------:R-:W-:Y:S02]  /*86b0*/  VIADD R3, R3, 0xfffffffc ;  /* 0xfffffffc03037836 */ /* 0x000fe40000000000 */
[----:B------:R-:W-:-:S10]  /*86c0*/  VIADD R0, R0, 0x1 ;  /* 0x0000000100007836 */ /* 0x000fd40000000000 */
[----:B------:R-:W-:Y:S05]  /*86d0*/  @P0 BRA `(.L_x_87) ;  /* 0xfffffffc00e40947 */ /* 0x000fea000383ffff */
.L_x_86:
[----:B------:R-:W-:Y:S04]  /*86e0*/  BSSY B0, `(.L_x_88) ;  /* 0x000002e000007945 */ /* 0x000fe80003800000 */
[----:B------:R-:W-:Y:S05]  /*86f0*/  @!P3 BRA `(.L_x_89) ;  /* 0x0000000000b0b947 */ /* 0x000fea0003800000 */
[----:B------:R-:W2:Y:S01]  /*8700*/  S2R R5, SR_CgaCtaId ;  /* 0x0000000000057919 */ /* 0x000ea20000008800 */
[----:B------:R-:W-:-:S04]  /*8710*/  MOV R4, 0x400 ;  /* 0x0000040000047802 */ /* 0x000fc80000000f00 */
[----:B--2---:R-:W-:Y:S01]  /*8720*/  LEA R5, R5, R4, 0x18 ;  /* 0x0000000405057211 */ /* 0x004fe200078ec0ff */
[----:B------:R-:W-:-:S05]  /*8730*/  IMAD.MOV.U32 R4, RZ, RZ, 0x1 ;  /* 0x00000001ff047424 */ /* 0x000fca00078e00ff */
[----:B------:R-:W-:-:S04]  /*8740*/  SHF.L.U32 R4, R4, 0x1f, RZ ;  /* 0x0000001f04047819 */ /* 0x000fc800000006ff */
[----:B------:R-:W2:Y:S02]  /*8750*/  SYNCS.PHASECHK.TRANS64.TRYWAIT P0, [R5+URZ+0x16460], R4 ;  /* 0x01646004050075a7 */ /* 0x000ea4000800017f */
[----:B--2---:R-:W-:Y:S05]  /*8760*/  @!P0 BRA `(.L_x_90) ;  /* 0x0000002400888947 */ /* 0x004fea0003800000 */
.L_x_154:
[----:B------:R-:W-:Y:S01]  /*8770*/  ULOP3.LUT UR5, UR4, 0x2, URZ, 0xfc, !UPT ;  /* 0x0000000204057892 */ /* 0x000fe2000f8efc3f */
[----:B--2---:R-:W-:-:S03]  /*8780*/  @P2 IMAD.MOV.U32 R4, RZ, RZ, 0x1800 ;  /* 0x00001800ff042424 */ /* 0x004fc600078e00ff */
[----:B------:R-:W-:Y:S01]  /*8790*/  UPRMT UR5, UR5, 0x9910, URZ ;  /* 0x0000991005057896 */ /* 0x000fe2000800003f */
[----:B------:R2:W-:Y:S03]  /*87a0*/  @P2 SYNCS.ARRIVE.TRANS64 RZ, [R5+URZ+0x16440], R4 ;  /* 0x0164400405ff29a7 */ /* 0x0005e6000800003f */
[----:B------:R-:W-:-:S06]  /*87b0*/  UISETP.NE.AND UP0, UPT, UR5, 0x2, UPT ;  /* 0x000000020500788c */ /* 0x000fcc000bf05270 */
[----:B------:R-:W-:-:S13]  /*87c0*/  PLOP3.LUT P0, PT, PT, PT, UP0, 0x80, 0x0 ;  /* 0x000000000000781c */ /* 0x000fda0003f0f008 */
[----:B--2---:R-:W-:Y:S05]  /*87d0*/  @P0 BRA `(.L_x_91) ;  /* 0x0000000000040947 */ /* 0x004fea0003800000 */
[----:B-1----:R-:W-:Y:S01]  /*87e0*/  BPT.TRAP 0x1 ;  /* 0x000000040000795c */ /* 0x002fe20000300000 */
.L_x_91:
[----:B------:R-:W-:-:S04]  /*87f0*/  LOP3.LUT P0, RZ, R2, 0x1f, RZ, 0xc0, !PT ;  /* 0x0000001f02ff7812 */ /* 0x000fc8000780c0ff */
[----:B------:R-:W-:-:S13]  /*8800*/  PLOP3.LUT P0, PT, P0, P2, PT, 0x2a, 0x0 ;  /* 0x000000000000781c */ /* 0x000fda0000704572 */
[----:B------:R-:W-:Y:S05]  /*8810*/  @P0 BRA `(.L_x_92) ;  /* 0x0000000000040947 */ /* 0x000fea0003800000 */
[----:B-1----:R-:W-:Y:S01]  /*8820*/  BPT.TRAP 0x1 ;  /* 0x000000040000795c */ /* 0x002fe20000300000 */
.L_x_92:
[----:B------:R-:W-:Y:S01]  /*8830*/  R2UR UR8, R5 ;  /* 0x00000000050872ca */ /* 0x000fe200000e0000 */
[----:B------:R-:W-:Y:S01]  /*8840*/  ULDC.64 UR6, c[0x0][0x198] ;  /* 0x0000660000067ab9 */ /* 0x000fe20000000a00 */
[----:B------:R-:W-:Y:S01]  /*8850*/  UMOV UR14, 0x0 ;  /* 0x00000000000e7882 */ /* 0x000fe20000000000 */
[----:B------:R-:W-:Y:S01]  /*8860*/  UIADD3 UR6, UP0, UR6, 0x1f0, URZ ;  /* 0x000001f006067890 */ /* 0x000fe2000ff1e03f */
[----:B------:R-:W-:Y:S01]  /*8870*/  IMAD.MOV.U32 R5, RZ, RZ, 0x1 ;  /* 0x00000001ff057424 */ /* 0x000fe200078e00ff */
[----:B------:R-:W-:Y:S01]  /*8880*/  UMOV UR15, 0x10000000 ;  /* 0x10000000000f7882 */ /* 0x000fe20000000000 */
[----:B------:R-:W-:Y:S01]  /*8890*/  UMOV UR10, URZ ;  /* 0x0000003f000a7c82 */ /* 0x000fe20008000000 */
[----:B------:R-:W-:Y:S01]  /*88a0*/  UIADD3.X UR7, URZ, UR7, URZ, UP0, !UPT ;  /* 0x000000073f077290 */ /* 0x000fe200087fe43f */
[----:B------:R-:W-:Y:S01]  /*88b0*/  UMOV UR12, UR36 ;  /* 0x00000024000c7c82 */ /* 0x000fe20008000000 */
[----:B-1----:R-:W-:Y:S01]  /*88c0*/  UMOV UR13, UR37 ;  /* 0x00000025000d7c82 */ /* 0x002fe20008000000 */
[----:B------:R-:W-:Y:S01]  /*88d0*/  UMOV UR18, 0x10 ;  /* 0x0000001000127882 */ /* 0x000fe20000000000 */
[----:B------:R-:W-:-:S02]  /*88e0*/  UMOV UR19, UR11 ;  /* 0x0000000b00137c82 */ /* 0x000fc40008000000 */
[----:B------:R-:W-:Y:S02]  /*88f0*/  UIADD3 UR9, UR8, 0x16440, URZ ;  /* 0x0001644008097890 */ /* 0x000fe4000fffe03f */
[----:B------:R-:W-:Y:S02]  /*8900*/  UIADD3 UR16, UR8, 0x800, URZ ;  /* 0x0000080008107890 */ /* 0x000fe4000fffe03f */
[----:B------:R-:W-:Y:S01]  /*8910*/  UIADD3 UR32, UR8, 0x1000, URZ ;  /* 0x0000100008207890 */ /* 0x000fe2000fffe03f */
[----:B------:R-:W-:Y:S01]  /*8920*/  UMOV UR20, UR36 ;  /* 0x0000002400147c82 */ /* 0x000fe20008000000 */
[----:B------:R-:W-:Y:S01]  /*8930*/  UMOV UR21, UR37 ;  /* 0x0000002500157c82 */ /* 0x000fe20008000000 */
[----:B------:R-:W-:Y:S01]  /*8940*/  UMOV UR17, UR9 ;  /* 0x0000000900117c82 */ /* 0x000fe20008000000 */
[----:B------:R-:W-:Y:S01]  /*8950*/  UMOV UR34, 0x20 ;  /* 0x0000002000227882 */ /* 0x000fe20000000000 */
[----:B------:R-:W-:Y:S01]  /*8960*/  UMOV UR35, UR11 ;  /* 0x0000000b00237c82 */ /* 0x000fe20008000000 */
[----:B------:R-:W-:Y:S01]  /*8970*/  UMOV UR33, UR9 ;  /* 0x0000000900217c82 */ /* 0x000fe20008000000 */
[----:B------:R2:W-:Y:S01]  /*8980*/  UTMALDG.4D [UR8], [UR6], desc[UR14] ;  /* 0x00000e08060075b4 */ /* 0x0005e20008019000 */
[----:B------:R2:W-:Y:S01]  /*8990*/  UTMALDG.4D [UR16], [UR6], desc[UR14] ;  /* 0x00000e10060075b4 */ /* 0x0005e20008019000 */
[----:B------:R2:W-:Y:S02]  /*89a0*/  UTMALDG.4D [UR32], [UR6], desc[UR14] ;  /* 0x00000e20060075b4 */ /* 0x0005e40008019000 */
[----:B--2---:R-:W-:Y:S01]  /*89b0*/  NOP ;  /* 0x0000000000007918 */ /* 0x004fe20000000000 */
.L_x_89:
[----:B-1----:R-:W-:Y:S05]  /*89c0*/  BSYNC B0 ;  /* 0x0000000000007941 */ /* 0x002fea0003800000 */
.L_x_88:
[----:B------:R-:W-:Y:S01]  /*89d0*/  ISETP.LT.OR P0, PT, R3, 0x1, !P3 ;  /* 0x000000010300780c */ /* 0x000fe20005f01670 */
[----:B------:R-:W-:-:S12]  /*89e0*/  BSSY B0, `(.L_x_93) ;  /* 0x0000030000007945 */ /* 0x000fd80003800000 */
[----:B------:R-:W-:Y:S05]  /*89f0*/  @P0 BRA `(.L_x_94) ;  /* 0x0000000000b80947 */ /* 0x000fea0003800000 */
[----:B------:R-:W1:Y:S01]  /*8a00*/  S2R R7, SR_CgaCtaId ;  /* 0x0000000000077919 */ /* 0x000e620000008800 */
[----:B------:R-:W-:-:S04]  /*8a10*/  MOV R4, 0x400 ;  /* 0x0000040000047802 */ /* 0x000fc80000000f00 */
[----:B-1----:R-:W-:Y:S01]  /*8a20*/  LEA R7, R7, R4, 0x18 ;  /* 0x0000000407077211 */ /* 0x002fe200078ec0ff */
[----:B------:R-:W-:-:S05]  /*8a30*/  IMAD.MOV.U32 R4, RZ, RZ, 0x1 ;  /* 0x00000001ff047424 */ /* 0x000fca00078e00ff */
[----:B------:R-:W-:-:S04]  /*8a40*/  SHF.L.U32 R4, R4, 0x1f, RZ ;  /* 0x0000001f04047819 */ /* 0x000fc800000006ff */
[----:B------:R-:W1:Y:S02]  /*8a50*/  SYNCS.PHASECHK.TRANS64.TRYWAIT P0, [R7+URZ+0x16420], R4 ;  /* 0x01642004070075a7 */ /* 0x000e64000800017f */
[----:B-1----:R-:W-:Y:S05]  /*8a60*/  @!P0 BRA `(.L_x_95) ;  /* 0x0000002000dc8947 */ /* 0x002fea0003800000 */
.L_x_155:
[----:B------:R-:W-:Y:S01]  /*8a70*/  ULOP3.LUT UR5, UR4, 0x2, URZ, 0xfc, !UPT ;  /* 0x0000000204057892 */ /* 0x000fe2000f8efc3f */
[----:B-1----:R-:W-:-:S03]  /*8a80*/  @P2 IMAD.MOV.U32 R4, RZ, RZ, 0x1900 ;  /* 0x00001900ff042424 */ /* 0x002fc600078e00ff */
[----:B------:R-:W-:Y:S01]  /*8a90*/  UPRMT UR5, UR5, 0x9910, URZ ;  /* 0x0000991005057896 */ /* 0x000fe2000800003f */
[----:B------:R1:W-:Y:S03]  /*8aa0*/  @P2 SYNCS.ARRIVE.TRANS64 RZ, [R7+URZ+0x16400], R4 ;  /* 0x0164000407ff29a7 */ /* 0x0003e6000800003f */
[----:B------:R-:W-:-:S06]  /*8ab0*/  UISETP.NE.AND UP0, UPT, UR5, 0x2, UPT ;  /* 0x000000020500788c */ /* 0x000fcc000bf05270 */
[----:B------:R-:W-:-:S13]  /*8ac0*/  PLOP3.LUT P0, PT, PT, PT, UP0, 0x80, 0x0 ;  /* 0x000000000000781c */ /* 0x000fda0003f0f008 */
[----:B-1----:R-:W-:Y:S05]  /*8ad0*/  @P0 BRA `(.L_x_96) ;  /* 0x0000000000040947 */ /* 0x002fea0003800000 */
[----:B------:R-:W-:Y:S01]  /*8ae0*/  BPT.TRAP 0x1 ;  /* 0x000000040000795c */ /* 0x000fe20000300000 */
.L_x_96:
[----:B------:R-:W-:-:S04]  /*8af0*/  LOP3.LUT P0, RZ, R2, 0x1f, RZ, 0xc0, !PT ;  /* 0x0000001f02ff7812 */ /* 0x000fc8000780c0ff */
[----:B------:R-:W-:-:S13]  /*8b00*/  PLOP3.LUT P0, PT, P0, P2, PT, 0x2a, 0x0 ;  /* 0x000000000000781c */ /* 0x000fda0000704572 */
[----:B------:R-:W-:Y:S05]  /*8b10*/  @P0 BRA `(.L_x_97) ;  /* 0x0000000000040947 */ /* 0x000fea0003800000 */
[----:B------:R-:W-:Y:S01]  /*8b20*/  BPT.TRAP 0x1 ;  /* 0x000000040000795c */ /* 0x000fe20000300000 */
.L_x_97:
[----:B------:R-:W-:Y:S01]  /*8b30*/  R2UR UR16, R7 ;  /* 0x00000000071072ca */ /* 0x000fe200000e0000 */
[----:B------:R-:W-:Y:S01]  /*8b40*/  ULDC.64 UR6, c[0x0][0x198] ;  /* 0x0000660000067ab9 */ /* 0x000fe20000000a00 */
[----:B------:R-:W-:Y:S01]  /*8b50*/  R2UR UR35, R0 ;  /* 0x00000000002372ca */ /* 0x000fe200000e0000 */
[----:B------:R-:W-:Y:S01]  /*8b60*/  UIADD3 UR6, UP0, UR6, 0xf0, URZ ;  /* 0x000000f006067890 */ /* 0x000fe2000ff1e03f */
[----:B------:R-:W-:Y:S01]  /*8b70*/  UMOV UR8, 0x0 ;  /* 0x0000000000087882 */ /* 0x000fe20000000000 */
[----:B------:R-:W-:Y:S02]  /*8b80*/  UMOV UR9, 0x10000000 ;  /* 0x1000000000097882 */ /* 0x000fe40000000000 */
[----:B------:R-:W-:Y:S01]  /*8b90*/  UIADD3.X UR7, URZ, UR7, URZ, UP0, !UPT ;  /* 0x000000073f077290 */ /* 0x000fe200087fe43f */
[----:B------:R-:W-:Y:S01]  /*8ba0*/  UMOV UR34, URZ ;  /* 0x0000003f00227c82 */ /* 0x000fe20008000000 */
[----:B------:R-:W-:Y:S01]  /*8bb0*/  UMOV UR26, 0x10 ;  /* 0x00000010001a7882 */ /* 0x000fe20000000000 */
[----:B------:R-:W-:Y:S01]  /*8bc0*/  UMOV UR28, UR36 ;  /* 0x00000024001c7c82 */ /* 0x000fe20008000000 */
[----:B------:R-:W-:-:S02]  /*8bd0*/  UMOV UR29, UR37 ;  /* 0x00000025001d7c82 */ /* 0x000fc40008000000 */
[----:B------:R-:W-:Y:S02]  /*8be0*/  UIADD3 UR33, UR16, 0x16400, URZ ;  /* 0x0001640010217890 */ /* 0x000fe4000fffe03f */
[----:B------:R-:W-:Y:S02]  /*8bf0*/  USHF.L.U32 UR35, UR35, 0x6, URZ ;  /* 0x0000000623237899 */ /* 0x000fe4000800063f */
[----:B------:R-:W-:Y:S02]  /*8c00*/  UIADD3 UR32, UR16, 0xa000, URZ ;  /* 0x0000a00010207890 */ /* 0x000fe4000fffe03f */
[----:B------:R-:W-:Y:S02]  /*8c10*/  UIADD3 UR24, UR16, 0xa800, URZ ;  /* 0x0000a80010187890 */ /* 0x000fe4000fffe03f */
[----:B------:R-:W-:Y:S01]  /*8c20*/  UIADD3 UR16, UR16, 0xb000, URZ ;  /* 0x0000b00010107890 */ /* 0x000fe2000fffe03f */
[----:B------:R-:W-:Y:S01]  /*8c30*/  UMOV UR25, UR33 ;  /* 0x0000002100197c82 */ /* 0x000fe20008000000 */
[----:B------:R-:W-:Y:S01]  /*8c40*/  UMOV UR27, UR35 ;  /* 0x00000023001b7c82 */ /* 0x000fe20008000000 */
[----:B------:R-:W-:Y:S01]  /*8c50*/  UMOV UR18, 0x20 ;  /* 0x0000002000127882 */ /* 0x000fe20000000000 */
[----:B------:R-:W-:Y:S01]  /*8c60*/  UMOV UR20, UR36 ;  /* 0x0000002400147c82 */ /* 0x000fe20008000000 */
[----:B------:R-:W-:Y:S01]  /*8c70*/  UMOV UR21, UR37 ;  /* 0x0000002500157c82 */ /* 0x000fe20008000000 */
[----:B------:R-:W-:Y:S01]  /*8c80*/  UMOV UR17, UR33 ;  /* 0x0000002100117c82 */ /* 0x000fe20008000000 */
[----:B------:R1:W-:Y:S01]  /*8c90*/  UTMALDG.4D [UR32], [UR6], desc[UR8] ;  /* 0x00000820060075b4 */ /* 0x0003e20008019000 */
[----:B------:R-:W-:Y:S01]  /*8ca0*/  UMOV UR19, UR35 ;  /* 0x0000002300137c82 */ /* 0x000fe20008000000 */
[----:B------:R1:W-:Y:S01]  /*8cb0*/  UTMALDG.4D [UR24], [UR6], desc[UR8] ;  /* 0x00000818060075b4 */ /* 0x0003e20008019000 */
[----:B------:R1:W-:Y:S02]  /*8cc0*/  UTMALDG.4D [UR16], [UR6], desc[UR8] ;  /* 0x00000810060075b4 */ /* 0x0003e40008019000 */
[----:B-1----:R-:W-:Y:S01]  /*8cd0*/  NOP ;  /* 0x0000000000007918 */ /* 0x002fe20000000000 */
.L_x_94:
[----:B------:R-:W-:Y:S05]  /*8ce0*/  BSYNC B0 ;  /* 0x0000000000007941 */ /* 0x000fea0003800000 */
.L_x_93:
[----:B------:R-:W-:Y:S01]  /*8cf0*/  ISETP.LT.OR P0, PT, R3, 0x2, !P3 ;  /* 0x000000020300780c */ /* 0x000fe20005f01670 */
[----:B------:R-:W-:Y:S01]  /*8d00*/  BSSY B0, `(.L_x_98) ;  /* 0x0000014000007945 */ /* 0x000fe20003800000 */
[----:B------:R-:W-:-:S11]  /*8d10*/  IMAD.MOV.U32 R4, RZ, RZ, RZ ;  /* 0x000000ffff047224 */ /* 0x000fd600078e00ff */
[----:B------:R-:W-:Y:S05]  /*8d20*/  @P0 BRA `(.L_x_99) ;  /* 0x0000000000440947 */ /* 0x000fea0003800000 */
[----:B------:R-:W1:Y:S01]  /*8d30*/  S2UR UR6, SR_CgaCtaId ;  /* 0x00000000000679c3 */ /* 0x000e620000008800 */
[----:B------:R-:W-:Y:S01]  /*8d40*/  R2UR UR18, R0 ;  /* 0x00000000001272ca */ /* 0x000fe200000e0000 */
[----:B------:R-:W-:Y:S01]  /*8d50*/  UMOV UR5, 0x400 ;  /* 0x0000040000057882 */ /* 0x000fe20000000000 */
[----:B------:R-:W-:Y:S01]  /*8d60*/  ULDC.64 UR8, c[0x0][0x198] ;  /* 0x0000660000087ab9 */ /* 0x000fe20000000a00 */
[----:B------:R-:W-:Y:S01]  /*8d70*/  UMOV UR19, UR36 ;  /* 0x0000002400137c82 */ /* 0x000fe20008000000 */
[----:B------:R-:W-:Y:S01]  /*8d80*/  UMOV UR20, UR37 ;  /* 0x0000002500147c82 */ /* 0x000fe20008000000 */
[----:B------:R-:W-:-:S08]  /*8d90*/  IMAD.MOV.U32 R4, RZ, RZ, 0x1 ;  /* 0x00000001ff047424 */ /* 0x000fd000078e00ff */
[----:B------:R-:W-:Y:S02]  /*8da0*/  USHF.L.U32 UR18, UR18, 0x6, URZ ;  /* 0x0000000612127899 */ /* 0x000fe4000800063f */
[----:B-1----:R-:W-:Y:S02]  /*8db0*/  ULEA UR5, UR6, UR5, 0x18 ;  /* 0x0000000506057291 */ /* 0x002fe4000f8ec03f */
[----:B------:R-:W-:Y:S02]  /*8dc0*/  UIADD3 UR6, UP0, UR8, 0x4f0, URZ ;  /* 0x000004f008067890 */ /* 0x000fe4000ff1e03f */
[----:B------:R-:W-:Y:S02]  /*8dd0*/  UIADD3 UR16, UR5, 0x16000, URZ ;  /* 0x0001600005107890 */ /* 0x000fe4000fffe03f */
[----:B------:R-:W-:Y:S02]  /*8de0*/  UIADD3 UR17, UR5, 0x16400, URZ ;  /* 0x0001640005117890 */ /* 0x000fe4000fffe03f */
[----:B------:R-:W-:Y:S01]  /*8df0*/  UIADD3.X UR7, URZ, UR9, URZ, UP0, !UPT ;  /* 0x000000093f077290 */ /* 0x000fe200087fe43f */
[----:B------:R-:W-:-:S02]  /*8e00*/  UMOV UR8, 0x0 ;  /* 0x0000000000087882 */ /* 0x000fc40000000000 */
[----:B------:R-:W-:-:S06]  /*8e10*/  UMOV UR9, 0x10000000 ;  /* 0x1000000000097882 */ /* 0x000fcc0000000000 */
[----:B------:R1:W-:Y:S02]  /*8e20*/  UTMALDG.3D [UR16], [UR6], desc[UR8] ;  /* 0x00000810060075b4 */ /* 0x0003e40008011000 */
[----:B-1----:R-:W-:Y:S01]  /*8e30*/  NOP ;  /* 0x0000000000007918 */ /* 0x002fe20000000000 */
.L_x_99:
[----:B------:R-:W-:Y:S05]  /*8e40*/  BSYNC B0 ;  /* 0x0000000000007941 */ /* 0x000fea0003800000 */
.L_x_98:
[----:B------:R-:W-:Y:S01]  /*8e50*/  BSSY B0, `(.L_x_100) ;  /* 0x0000034000007945 */ /* 0x000fe20003800000 */
[----:B------:R-:W-:-:S03]  /*8e60*/  IMAD.MOV.U32 R10, RZ, RZ, RZ ;  /* 0x000000ffff0a7224 */ /* 0x000fc600078e00ff */
[----:B------:R-:W-:Y:S05]  /*8e70*/  @!P3 BRA `(.L_x_101) ;  /* 0x0000000000c4b947 */ /* 0x000fea0003800000 */
[----:B------:R-:W1:Y:S01]  /*8e80*/  S2R R7, SR_CgaCtaId ;  /* 0x0000000000077919 */ /* 0x000e620000008800 */
[----:B------:R-:W-:-:S04]  /*8e90*/  MOV R6, 0x400 ;  /* 0x0000040000067802 */ /* 0x000fc80000000f00 */
[----:B-1----:R-:W-:Y:S01]  /*8ea0*/  LEA R8, R7, R6, 0x18 ;  /* 0x0000000607087211 */ /* 0x002fe200078ec0ff */
[----:B------:R-:W-:-:S04]  /*8eb0*/  IMAD.MOV.U32 R7, RZ, RZ, 0x1 ;  /* 0x00000001ff077424 */ /* 0x000fc800078e00ff */
[----:B------:R-:W-:Y:S01]  /*8ec0*/  IMAD R6, R5, 0x8, R8 ;  /* 0x0000000805067824 */ /* 0x000fe200078e0208 */
[----:B------:R-:W-:-:S04]  /*8ed0*/  SHF.L.U32 R7, R7, 0x1f, RZ ;  /* 0x0000001f07077819 */ /* 0x000fc800000006ff */
[----:B------:R-:W1:Y:S02]  /*8ee0*/  SYNCS.PHASECHK.TRANS64.TRYWAIT P0, [R6+URZ+0x16460], R7 ;  /* 0x01646007060075a7 */ /* 0x000e64000800017f */
[----:B-1----:R-:W-:Y:S05]  /*8ef0*/  @!P0 BRA `(.L_x_102) ;  /* 0x0000001c00cc8947 */ /* 0x002fea0003800000 */
.L_x_156:
        /* <DEDUP_REMOVED lines=8> */
.L_x_103:
[----:B------:R-:W-:-:S04]  /*8f80*/  LOP3.LUT P0, RZ, R2, 0x1f, RZ, 0xc0, !PT ;  /* 0x0000001f02ff7812 */ /* 0x000fc8000780c0ff */
[----:B------:R-:W-:-:S13]  /*8f90*/  PLOP3.LUT P0, PT, P0, P2, PT, 0x2a, 0x0 ;  /* 0x000000000000781c */ /* 0x000fda0000704572 */
[----:B------:R-:W-:Y:S05]  /*8fa0*/  @P0 BRA `(.L_x_104) ;  /* 0x0000000000040947 */ /* 0x000fea0003800000 */
[----:B------:R-:W-:Y:S01]  /*8fb0*/  BPT.TRAP 0x1 ;  /* 0x000000040000795c */ /* 0x000fe20000300000 */
.L_x_104:
[----:B------:R-:W-:Y:S01]  /*8fc0*/  R2UR UR5, R8 ;  /* 0x00000000080572ca */ /* 0x000fe200000e0000 */
[----:B------:R-:W-:Y:S01]  /*8fd0*/  ULDC.64 UR6, c[0x0][0x198] ;  /* 0x0000660000067ab9 */ /* 0x000fe20000000a00 */
[C---:B------:R-:W-:Y:S01]  /*8fe0*/  R2UR UR16, R5.reuse ;  /* 0x00000000051072ca */ /* 0x040fe200000e0000 */
[----:B------:R-:W-:Y:S01]  /*8ff0*/  UIADD3 UR6, UP0, UR6, 0x2f0, URZ ;  /* 0x000002f006067890 */ /* 0x000fe2000ff1e03f */
[----:B------:R-:W-:Y:S01]  /*9000*/  R2UR UR17, R6 ;  /* 0x00000000061172ca */ /* 0x000fe200000e0000 */
[----:B------:R-:W-:Y:S01]  /*9010*/  UMOV UR14, 0x0 ;  /* 0x00000000000e7882 */ /* 0x000fe20000000000 */
[----:B------:R-:W-:Y:S01]  /*9020*/  UMOV UR15, 0x10000000 ;  /* 0x10000000000f7882 */ /* 0x000fe20000000000 */
[----:B------:R-:W-:Y:S01]  /*9030*/  UIADD3.X UR7, URZ, UR7, URZ, UP0, !UPT ;  /* 0x000000073f077290 */ /* 0x000fe200087fe43f */
[----:B------:R-:W-:Y:S01]  /*9040*/  VIADD R5, R5, 0x1 ;  /* 0x0000000105057836 */ /* 0x000fe20000000000 */
[----:B------:R-:W-:Y:S01]  /*9050*/  UMOV UR18, URZ ;  /* 0x0000003f00127c82 */ /* 0x000fe20008000000 */
[----:B------:R-:W-:Y:S01]  /*9060*/  UMOV UR19, UR11 ;  /* 0x0000000b00137c82 */ /* 0x000fe20008000000 */
[----:B------:R-:W-:Y:S01]  /*9070*/  UMOV UR20, UR36 ;  /* 0x0000002400147c82 */ /* 0x000fe20008000000 */
[----:B------:R-:W-:Y:S01]  /*9080*/  UMOV UR21, UR37 ;  /* 0x0000002500157c82 */ /* 0x000fe20008000000 */
[----:B------:R-:W-:Y:S01]  /*9090*/  UMOV UR10, 0x10 ;  /* 0x00000010000a7882 */ /* 0x000fe20000000000 */
[----:B------:R-:W-:Y:S01]  /*90a0*/  UMOV UR12, UR36 ;  /* 0x00000024000c7c82 */ /* 0x000fe20008000000 */
[----:B------:R-:W-:Y:S01]  /*90b0*/  UIMAD UR16, UR16, 0x1800, UR5 ;  /* 0x00001800101078a4 */ /* 0x000fe2000f8e0205 */
[----:B------:R-:W-:Y:S01]  /*90c0*/  IMAD.MOV.U32 R10, RZ, RZ, 0x40 ;  /* 0x00000040ff0a7424 */ /* 0x000fe200078e00ff */
[----:B------:R-:W-:-:S02]  /*90d0*/  UIADD3 UR17, UR17, 0x16440, URZ ;  /* 0x0001644011117890 */ /* 0x000fc4000fffe03f */
[----:B------:R-:W-:Y:S02]  /*90e0*/  UIADD3 UR8, UR16, 0x800, URZ ;  /* 0x0000080010087890 */ /* 0x000fe4000fffe03f */
[----:B------:R-:W-:Y:S01]  /*90f0*/  UIADD3 UR32, UR16, 0x1000, URZ ;  /* 0x0000100010207890 */ /* 0x000fe2000fffe03f */
[----:B------:R-:W-:Y:S02]  /*9100*/  UMOV UR13, UR37 ;  /* 0x00000025000d7c82 */ /* 0x000fe40008000000 */
[----:B------:R-:W-:Y:S01]  /*9110*/  UMOV UR9, UR17 ;  /* 0x0000001100097c82 */ /* 0x000fe20008000000 */
[----:B------:R-:W-:Y:S01]  /*9120*/  UMOV UR34, 0x20 ;  /* 0x0000002000227882 */ /* 0x000fe20000000000 */
[----:B------:R-:W-:Y:S01]  /*9130*/  UMOV UR35, UR11 ;  /* 0x0000000b00237c82 */ /* 0x000fe20008000000 */
[----:B------:R1:W-:Y:S01]  /*9140*/  UTMALDG.4D [UR16], [UR6], desc[UR14] ;  /* 0x00000e10060075b4 */ /* 0x0003e20008019000 */
[----:B------:R-:W-:Y:S01]  /*9150*/  UMOV UR33, UR17 ;  /* 0x0000001100217c82 */ /* 0x000fe20008000000 */
[----:B------:R1:W-:Y:S01]  /*9160*/  UTMALDG.4D [UR8], [UR6], desc[UR14] ;  /* 0x00000e08060075b4 */ /* 0x0003e20008019000 */
[----:B------:R1:W-:Y:S02]  /*9170*/  UTMALDG.4D [UR32], [UR6], desc[UR14] ;  /* 0x00000e20060075b4 */ /* 0x0003e40008019000 */
[----:B-1----:R-:W-:Y:S01]  /*9180*/  NOP ;  /* 0x0000000000007918 */ /* 0x002fe20000000000 */
.L_x_101:
[----:B------:R-:W-:Y:S05]  /*9190*/  BSYNC B0 ;  /* 0x0000000000007941 */ /* 0x000fea0003800000 */
.L_x_100:
[----:B------:R-:W-:Y:S01]  /*91a0*/  BSSY B0, `(.L_x_105) ;  /* 0x0000039000007945 */ /* 0x000fe20003800000 */
[----:B------:R-:W-:-:S03]  /*91b0*/  IMAD.MOV.U32 R6, RZ, RZ, 0x1 ;  /* 0x00000001ff067424 */ /* 0x000fc600078e00ff */
[----:B------:R-:W-:Y:S05]  /*91c0*/  @!P3 BRA `(.L_x_106) ;  /* 0x0000000000d8b947 */ /* 0x000fea0003800000 */
[----:B------:R-:W1:Y:S01]  /*91d0*/  S2R R7, SR_CgaCtaId ;  /* 0x0000000000077919 */ /* 0x000e620000008800 */
[----:B------:R-:W-:Y:S01]  /*91e0*/  MOV R6, 0x400 ;  /* 0x0000040000067802 */ /* 0x000fe20000000f00 */
[----:B------:R-:W-:-:S05]  /*91f0*/  IMAD.MOV.U32 R8, RZ, RZ, 0x1 ;  /* 0x00000001ff087424 */ /* 0x000fca00078e00ff */
[----:B------:R-:W-:Y:S02]  /*9200*/  SHF.L.U32 R8, R8, 0x1f, RZ ;  /* 0x0000001f08087819 */ /* 0x000fe400000006ff */
[----:B-1----:R-:W-:-:S05]  /*9210*/  LEA R6, R7, R6, 0x18 ;  /* 0x0000000607067211 */ /* 0x002fca00078ec0ff */
[----:B------:R-:W-:-:S04]  /*9220*/  IMAD R7, R5, 0x8, R6 ;  /* 0x0000000805077824 */ /* 0x000fc800078e0206 */
[----:B------:R-:W1:Y:S02]  /*9230*/  SYNCS.PHASECHK.TRANS64.TRYWAIT P0, [R7+URZ+0x16460], R8 ;  /* 0x01646008070075a7 */ /* 0x000e64000800017f */
[----:B-1----:R-:W-:Y:S05]  /*9240*/  @!P0 BRA `(.L_x_107) ;  /* 0x0000001c000c8947 */ /* 0x002fea0003800000 */
.L_x_157:
        /* <DEDUP_REMOVED lines=8> */
.L_x_108:
[----:B------:R-:W-:-:S04]  /*92d0*/  LOP3.LUT P0, RZ, R2, 0x1f, RZ, 0xc0, !PT ;  /* 0x0000001f02ff7812 */ /* 0x000fc8000780c0ff */
[----:B------:R-:W-:-:S13]  /*92e0*/  PLOP3.LUT P0, PT, P0, P2, PT, 0x2a, 0x0 ;  /* 0x000000000000781c */ /* 0x000fda0000704572 */
[----:B------:R-:W-:Y:S05]  /*92f0*/  @P0 BRA `(.L_x_109) ;  /* 0x0000000000040947 */ /* 0x000fea0003800000 */
[----:B------:R-:W-:Y:S01]  /*9300*/  BPT.TRAP 0x1 ;  /* 0x000000040000795c */ /* 0x000fe20000300000 */
.L_x_109:
[----:B------:R-:W-:Y:S01]  /*9310*/  R2UR UR5, R6 ;  /* 0x00000000060572ca */ /* 0x000fe200000e0000 */
[----:B------:R-:W-:Y:S01]  /*9320*/  ULDC.64 UR6, c[0x0][0x198] ;  /* 0x0000660000067ab9 */ /* 0x000fe20000000a00 */
[----:B------:R-:W-:Y:S01]  /*9330*/  R2UR UR24, R5 ;  /* 0x00000000051872ca */ /* 0x000fe200000e0000 */
[----:B------:R-:W-:Y:S01]  /*9340*/  UIADD3 UR6, UP0, UR6, 0x1f0, URZ ;  /* 0x000001f006067890 */ /* 0x000fe2000ff1e03f */
[----:B------:R-:W-:Y:S01]  /*9350*/  R2UR UR25, R7 ;  /* 0x00000000071972ca */ /* 0x000fe200000e0000 */
[----:B------:R-:W-:Y:S01]  /*9360*/  UMOV UR8, 0x0 ;  /* 0x0000000000087882 */ /* 0x000fe20000000000 */
[----:B------:R-:W-:Y:S01]  /*9370*/  R2UR UR27, R10 ;  /* 0x000000000a1b72ca */ /* 0x000fe200000e0000 */
[----:B------:R-:W-:Y:S01]  /*9380*/  UIADD3.X UR7, URZ, UR7, URZ, UP0, !UPT ;  /* 0x000000073f077290 */ /* 0x000fe200087fe43f */
[----:B------:R-:W-:Y:S01]  /*9390*/  VIADD R5, R5, 0x1 ;  /* 0x0000000105057836 */ /* 0x000fe20000000000 */
[----:B------:R-:W-:Y:S01]  /*93a0*/  UMOV UR9, 0x10000000 ;  /* 0x1000000000097882 */ /* 0x000fe20000000000 */
[----:B------:R-:W-:Y:S01]  /*93b0*/  UMOV UR26, URZ ;  /* 0x0000003f001a7c82 */ /* 0x000fe20008000000 */
[----:B------:R-:W-:Y:S01]  /*93c0*/  UMOV UR28, UR36 ;  /* 0x00000024001c7c82 */ /* 0x000fe20008000000 */
[----:B------:R-:W-:Y:S01]  /*93d0*/  UMOV UR29, UR37 ;  /* 0x00000025001d7c82 */ /* 0x000fe20008000000 */
[----:B------:R-:W-:Y:S01]  /*93e0*/  UMOV UR18, 0x10 ;  /* 0x0000001000127882 */ /* 0x000fe20000000000 */
[----:B------:R-:W-:Y:S01]  /*93f0*/  UMOV UR20, UR36 ;  /* 0x0000002400147c82 */ /* 0x000fe20008000000 */
[----:B------:R-:W-:Y:S01]  /*9400*/  UIMAD UR24, UR24, 0x1800, UR5 ;  /* 0x00001800181878a4 */ /* 0x000fe2000f8e0205 */
[C---:B------:R-:W-:Y:S01]  /*9410*/  ISETP.NE.AND P4, PT, R5.reuse, 0x4, PT ;  /* 0x000000040500780c */ /* 0x040fe20003f85270 */
[----:B------:R-:W-:Y:S01]  /*9420*/  UIADD3 UR25, UR25, 0x16440, URZ ;  /* 0x0001644019197890 */ /* 0x000fe2000fffe03f */
[C---:B------:R-:W-:Y:S01]  /*9430*/  ISETP.NE.AND P0, PT, R5.reuse, 0x4, PT ;  /* 0x000000040500780c */ /* 0x040fe20003f05270 */
[----:B------:R-:W-:Y:S01]  /*9440*/  UIADD3 UR27, UR11, UR27, URZ ;  /* 0x0000001b0b1b7290 */ /* 0x000fe2000fffe03f */
[----:B------:R-:W-:Y:S01]  /*9450*/  SEL R5, R5, RZ, P4 ;  /* 0x000000ff05057207 */ /* 0x000fe20002000000 */
[----:B------:R-:W-:Y:S01]  /*9460*/  UIADD3 UR16, UR24, 0x800, URZ ;  /* 0x0000080018107890 */ /* 0x000fe2000fffe03f */
[----:B------:R-:W-:Y:S01]  /*9470*/  SEL R6, RZ, 0x1, !P0 ;  /* 0x00000001ff067807 */ /* 0x000fe20004000000 */
[----:B------:R-:W-:Y:S01]  /*9480*/  UIADD3 UR32, UR24, 0x1000, URZ ;  /* 0x0000100018207890 */ /* 0x000fe2000fffe03f */
[----:B------:R-:W-:Y:S01]  /*9490*/  UMOV UR21, UR37 ;  /* 0x0000002500157c82 */ /* 0x000fe20008000000 */
[----:B------:R-:W-:Y:S01]  /*94a0*/  UMOV UR17, UR25 ;  /* 0x0000001900117c82 */ /* 0x000fe20008000000 */
        /* <DEDUP_REMOVED lines=8> */
.L_x_106:
[----:B------:R-:W-:Y:S05]  /*9530*/  BSYNC B0 ;  /* 0x0000000000007941 */ /* 0x000fea0003800000 */
.L_x_105:
[----:B------:R-:W-:Y:S01]  /*9540*/  ISETP.LT.OR P0, PT, R3, 0x3, !P3 ;  /* 0x000000030300780c */ /* 0x000fe20005f01670 */
[----:B------:R-:W-:-:S12]  /*9550*/  BSSY B0, `(.L_x_110) ;  /* 0x0000033000007945 */ /* 0x000fd80003800000 */
[----:B------:R-:W-:Y:S05]  /*9560*/  @P0 BRA `(.L_x_111) ;  /* 0x0000000000c40947 */ /* 0x000fea0003800000 */
        /* <DEDUP_REMOVED lines=8> */
.L_x_158:
        /* <DEDUP_REMOVED lines=8> */
.L_x_113:
[----:B------:R-:W-:-:S04]  /*9670*/  LOP3.LUT P0, RZ, R2, 0x1f, RZ, 0xc0, !PT ;  /* 0x0000001f02ff7812 */ /* 0x000fc8000780c0ff */
[----:B------:R-:W-:-:S13]  /*9680*/  PLOP3.LUT P0, PT, P0, P2, PT, 0x2a, 0x0 ;  /* 0x000000000000781c */ /* 0x000fda0000704572 */
[----:B------:R-:W-:Y:S05]  /*9690*/  @P0 BRA `(.L_x_114) ;  /* 0x0000000000040947 */ /* 0x000fea0003800000 */
[----:B------:R-:W-:Y:S01]  /*96a0*/  BPT.TRAP 0x1 ;  /* 0x000000040000795c */ /* 0x000fe20000300000 */
.L_x_114:
[----:B------:R-:W-:Y:S01]  /*96b0*/  IMAD R9, R4, 0x1800, R9 ;  /* 0x0000180004097824 */ /* 0x000fe200078e0209 */
[----:B------:R-:W-:Y:S01]  /*96c0*/  R2UR UR25, R7 ;  /* 0x00000000071972ca */ /* 0x000fe200000e0000 */
[----:B------:R-:W-:Y:S01]  /*96d0*/  ULDC.64 UR6, c[0x0][0x198] ;  /* 0x0000660000067ab9 */ /* 0x000fe20000000a00 */
[----:B------:R-:W-:Y:S01]  /*96e0*/  R2UR UR27, R0 ;  /* 0x00000000001b72ca */ /* 0x000fe200000e0000 */
[----:B------:R-:W-:Y:S01]  /*96f0*/  UIADD3 UR6, UP0, UR6, 0x3f0, URZ ;  /* 0x000003f006067890 */ /* 0x000fe2000ff1e03f */
[----:B------:R-:W-:Y:S01]  /*9700*/  R2UR UR32, R9 ;  /* 0x00000000092072ca */ /* 0x000fe200000e0000 */
[----:B------:R-:W-:Y:S01]  /*9710*/  UMOV UR8, 0x0 ;  /* 0x0000000000087882 */ /* 0x000fe20000000000 */
[----:B------:R-:W-:Y:S01]  /*9720*/  UMOV UR9, 0x10000000 ;  /* 0x1000000000097882 */ /* 0x000fe20000000000 */
[----:B------:R-:W-:Y:S01]  /*9730*/  UIADD3.X UR7, URZ, UR7, URZ, UP0, !UPT ;  /* 0x000000073f077290 */ /* 0x000fe200087fe43f */
[----:B------:R-:W-:Y:S01]  /*9740*/  UMOV UR26, URZ ;  /* 0x0000003f001a7c82 */ /* 0x000fe20008000000 */
[----:B------:R-:W-:Y:S01]  /*9750*/  UMOV UR28, UR36 ;  /* 0x00000024001c7c82 */ /* 0x000fe20008000000 */
[----:B------:R-:W-:Y:S01]  /*9760*/  UMOV UR29, UR37 ;  /* 0x00000025001d7c82 */ /* 0x000fe20008000000 */
[----:B------:R-:W-:-:S02]  /*9770*/  UMOV UR18, 0x10 ;  /* 0x0000001000127882 */ /* 0x000fc40000000000 */
[----:B------:R-:W-:Y:S02]  /*9780*/  UIADD3 UR25, UR25, 0x16400, URZ ;  /* 0x0001640019197890 */ /* 0x000fe4000fffe03f */
[----:B------:R-:W-:Y:S02]  /*9790*/  USHF.L.U32 UR27, UR27, 0x6, URZ ;  /* 0x000000061b1b7899 */ /* 0x000fe4000800063f */
[----:B------:R-:W-:Y:S02]  /*97a0*/  UIADD3 UR24, UR32, 0xa000, URZ ;  /* 0x0000a00020187890 */ /* 0x000fe4000fffe03f */
[----:B------:R-:W-:Y:S02]  /*97b0*/  UIADD3 UR16, UR32, 0xa800, URZ ;  /* 0x0000a80020107890 */ /* 0x000fe4000fffe03f */
[----:B------:R-:W-:Y:S01]  /*97c0*/  UIADD3 UR32, UR32, 0xb000, URZ ;  /* 0x0000b00020207890 */ /* 0x000fe2000fffe03f */
[----:B------:R-:W-:Y:S01]  /*97d0*/  UMOV UR20, UR36 ;  /* 0x0000002400147c82 */ /* 0x000fe20008000000 */
        /* <DEDUP_REMOVED lines=10> */
.L_x_111:
[----:B------:R-:W-:Y:S05]  /*9880*/  BSYNC B0 ;  /* 0x0000000000007941 */ /* 0x000fea0003800000 */
.L_x_110:
[----:B------:R-:W-:Y:S01]  /*9890*/  ISETP.LT.OR P0, PT, R3, 0x4, !P3 ;  /* 0x000000040300780c */ /* 0x000fe20005f01670 */
[----:B------:R-:W-:-:S12]  /*98a0*/  BSSY B0, `(.L_x_115) ;  /* 0x0000018000007945 */ /* 0x000fd80003800000 */
[----:B------:R-:W-:Y:S05]  /*98b0*/  @P0 BRA `(.L_x_116) ;  /* 0x0000000000580947 */ /* 0x000fea0003800000 */
[----:B------:R-:W1:Y:S01]  /*98c0*/  S2R R8, SR_CgaCtaId ;  /* 0x0000000000087919 */ /* 0x000e620000008800 */
[----:B------:R-:W-:Y:S01]  /*98d0*/  MOV R7, 0x400 ;  /* 0x0000040000077802 */ /* 0x000fe20000000f00 */
[----:B------:R-:W-:Y:S01]  /*98e0*/  ULDC.64 UR6, c[0x0][0x198] ;  /* 0x0000660000067ab9 */ /* 0x000fe20000000a00 */
[C---:B------:R-:W-:Y:S01]  /*98f0*/  R2UR UR18, R0.reuse ;  /* 0x00000000001272ca */ /* 0x040fe200000e0000 */
[----:B------:R-:W-:Y:S01]  /*9900*/  UIADD3 UR6, UP0, UR6, 0x5f0, URZ ;  /* 0x000005f006067890 */ /* 0x000fe2000ff1e03f */
[----:B------:R-:W-:Y:S01]  /*9910*/  VIADD R0, R0, 0x1 ;  /* 0x0000000100007836 */ /* 0x000fe20000000000 */
[----:B------:R-:W-:Y:S01]  /*9920*/  UMOV UR8, 0x0 ;  /* 0x0000000000087882 */ /* 0x000fe20000000000 */
[----:B------:R-:W-:Y:S01]  /*9930*/  UMOV UR9, 0x10000000 ;  /* 0x1000000000097882 */ /* 0x000fe20000000000 */
[----:B------:R-:W-:Y:S01]  /*9940*/  UIADD3.X UR7, URZ, UR7, URZ, UP0, !UPT ;  /* 0x000000073f077290 */ /* 0x000fe200087fe43f */
[----:B------:R-:W-:Y:S01]  /*9950*/  UMOV UR19, UR36 ;  /* 0x0000002400137c82 */ /* 0x000fe20008000000 */
[----:B------:R-:W-:-:S06]  /*9960*/  UMOV UR20, UR37 ;  /* 0x0000002500147c82 */ /* 0x000fcc0008000000 */
[----:B------:R-:W-:Y:S01]  /*9970*/  USHF.L.U32 UR18, UR18, 0x6, URZ ;  /* 0x0000000612127899 */ /* 0x000fe2000800063f */
[----:B-1----:R-:W-:-:S05]  /*9980*/  LEA R7, R8, R7, 0x18 ;  /* 0x0000000708077211 */ /* 0x002fca00078ec0ff */
[C-C-:B------:R-:W-:Y:S02]  /*9990*/  IMAD R8, R4.reuse, 0x8, R7.reuse ;  /* 0x0000000804087824 */ /* 0x140fe400078e0207 */
[C---:B------:R-:W-:Y:S02]  /*99a0*/  IMAD R7, R4.reuse, 0x100, R7 ;  /* 0x0000010004077824 */ /* 0x040fe400078e0207 */
[----:B------:R-:W-:Y:S01]  /*99b0*/  VIADD R4, R4, 0x1 ;  /* 0x0000000104047836 */ /* 0x000fe20000000000 */
[----:B------:R-:W-:Y:S02]  /*99c0*/  R2UR UR17, R8 ;  /* 0x00000000081172ca */ /* 0x000fe400000e0000 */
[----:B------:R-:W-:-:S11]  /*99d0*/  R2UR UR16, R7 ;  /* 0x00000000071072ca */ /* 0x000fd600000e0000 */
[----:B------:R-:W-:Y:S02]  /*99e0*/  UIADD3 UR17, UR17, 0x16400, URZ ;  /* 0x0001640011117890 */ /* 0x000fe4000fffe03f */
[----:B------:R-:W-:-:S09]  /*99f0*/  UIADD3 UR16, UR16, 0x16000, URZ ;  /* 0x0001600010107890 */ /* 0x000fd2000fffe03f */
[----:B------:R1:W-:Y:S02]  /*9a00*/  UTMALDG.3D [UR16], [UR6], desc[UR8] ;  /* 0x00000810060075b4 */ /* 0x0003e40008011000 */
[----:B-1----:R-:W-:Y:S01]  /*9a10*/  NOP ;  /* 0x0000000000007918 */ /* 0x002fe20000000000 */
.L_x_116:
[----:B------:R-:W-:Y:S05]  /*9a20*/  BSYNC B0 ;  /* 0x0000000000007941 */ /* 0x000fea0003800000 */
.L_x_115:
[----:B------:R-:W-:Y:S04]  /*9a30*/  BSSY B0, `(.L_x_117) ;  /* 0x0000032000007945 */ /* 0x000fe80003800000 */
[----:B------:R-:W-:Y:S05]  /*9a40*/  @!P3 BRA `(.L_x_118) ;  /* 0x0000000000c0b947 */ /* 0x000fea0003800000 */
[----:B------:R-:W1:Y:S01]  /*9a50*/  S2R R8, SR_CgaCtaId ;  /* 0x0000000000087919 */ /* 0x000e620000008800 */
[----:B------:R-:W-:Y:S02]  /*9a60*/  MOV R7, 0x400 ;  /* 0x0000040000077802 */ /* 0x000fe40000000f00 */
[----:B------:R-:W-:Y:S02]  /*9a70*/  SHF.L.U32 R6, R6, 0x1f, RZ ;  /* 0x0000001f06067819 */ /* 0x000fe400000006ff */
[----:B-1----:R-:W-:-:S05]  /*9a80*/  LEA R8, R8, R7, 0x18 ;  /* 0x0000000708087211 */ /* 0x002fca00078ec0ff */
[----:B------:R-:W-:-:S04]  /*9a90*/  IMAD R7, R5, 0x8, R8 ;  /* 0x0000000805077824 */ /* 0x000fc800078e0208 */
[----:B------:R-:W1:Y:S02]  /*9aa0*/  SYNCS.PHASECHK.TRANS64.TRYWAIT P0, [R7+URZ+0x16460], R6 ;  /* 0x01646006070075a7 */ /* 0x000e64000800017f */
[----:B-1----:R-:W-:Y:S05]  /*9ab0*/  @!P0 BRA `(.L_x_119) ;  /* 0x0000001400188947 */ /* 0x002fea0003800000 */
.L_x_159:
        /* <DEDUP_REMOVED lines=8> */
.L_x_120:
[----:B------:R-:W-:-:S04]  /*9b40*/  LOP3.LUT P0, RZ, R2, 0x1f, RZ, 0xc0, !PT ;  /* 0x0000001f02ff7812 */ /* 0x000fc8000780c0ff */
[----:B------:R-:W-:-:S13]  /*9b50*/  PLOP3.LUT P0, PT, P0, P2, PT, 0x2a, 0x0 ;  /* 0x000000000000781c */ /* 0x000fda0000704572 */
[----:B------:R-:W-:Y:S05]  /*9b60*/  @P0 BRA `(.L_x_121) ;  /* 0x0000000000040947 */ /* 0x000fea0003800000 */
[----:B------:R-:W-:Y:S01]  /*9b70*/  BPT.TRAP 0x1 ;  /* 0x000000040000795c */ /* 0x000fe20000300000 */
.L_x_121:
        /* <DEDUP_REMOVED lines=8> */
[----:B------:R-:W-:Y:S01]  /*9c00*/  UMOV UR9, 0x10000000 ;  /* 0x1000000000097882 */ /* 0x000fe20000000000 */
[----:B------:R-:W-:Y:S01]  /*9c10*/  UMOV UR26, URZ ;  /* 0x0000003f001a7c82 */ /* 0x000fe20008000000 */
[----:B------:R-:W-:Y:S01]  /*9c20*/  UMOV UR28, UR36 ;  /* 0x00000024001c7c82 */ /* 0x000fe20008000000 */
[----:B------:R-:W-:Y:S01]  /*9c30*/  UMOV UR29, UR37 ;  /* 0x00000025001d7c82 */ /* 0x000fe20008000000 */
[----:B------:R-:W-:Y:S01]  /*9c40*/  UMOV UR18, 0x10 ;  /* 0x0000001000127882 */ /* 0x000fe20000000000 */
[----:B------:R-:W-:-:S02]  /*9c50*/  UMOV UR20, UR36 ;  /* 0x0000002400147c82 */ /* 0x000fc40008000000 */
[----:B------:R-:W-:Y:S02]  /*9c60*/  UIMAD UR24, UR24, 0x1800, UR5 ;  /* 0x00001800181878a4 */ /* 0x000fe4000f8e0205 */
[----:B------:R-:W-:Y:S02]  /*9c70*/  UIADD3 UR27, UR11, UR27, URZ ;  /* 0x0000001b0b1b7290 */ /* 0x000fe4000fffe03f */
[----:B------:R-:W-:Y:S02]  /*9c80*/  UIADD3 UR25, UR25, 0x16440, URZ ;  /* 0x0001644019197890 */ /* 0x000fe4000fffe03f */
[----:B------:R-:W-:Y:S02]  /*9c90*/  UIADD3 UR16, UR24, 0x800, URZ ;  /* 0x0000080018107890 */ /* 0x000fe4000fffe03f */
[----:B------:R-:W-:Y:S01]  /*9ca0*/  UIADD3 UR32, UR24, 0x1000, URZ ;  /* 0x0000100018207890 */ /* 0x000fe2000fffe03f */
[----:B------:R-:W-:Y:S02]  /*9cb0*/  UMOV UR21, UR37 ;  /* 0x0000002500157c82 */ /* 0x000fe40008000000 */
        /* <DEDUP_REMOVED lines=9> */
.L_x_118:
[----:B------:R-:W-:Y:S05]  /*9d50*/  BSYNC B0 ;  /* 0x0000000000007941 */ /* 0x000fea0003800000 */
.L_x_117:
[----:B------:R-:W-:-:S13]  /*9d60*/  ISETP.GE.AND P0, PT, R3, 0x5, PT ;  /* 0x000000050300780c */ /* 0x000fda0003f06270 */
[----:B------:R-:W-:Y:S05]  /*9d70*/  @!P0 EXIT ;  /* 0x000000000000894d */ /* 0x000fea0003800000 */
[----:B------:R-:W-:Y:S01]  /*9d80*/  IMAD.U32 R6, RZ, RZ, UR4 ;  /* 0x00000004ff067e24 */ /* 0x000fe2000f8e00ff */
[----:B------:R-:W-:Y:S01]  /*9d90*/  LOP3.LUT P0, RZ, R2, 0x1f, RZ, 0xc0, !PT ;  /* 0x0000001f02ff7812 */ /* 0x000fe2000780c0ff */
[----:B------:R-:W-:Y:S01]  /*9da0*/  BSSY B0, `(.L_x_122) ;  /* 0x00000b3000007945 */ /* 0x000fe20003800000 */
[----:B------:R-:W-:Y:S02]  /*9db0*/  IMAD.MOV.U32 R2, RZ, RZ, 0x1 ;  /* 0x00000001ff027424 */ /* 0x000fe400078e00ff */
[----:B------:R-:W-:Y:S02]  /*9dc0*/  PLOP3.LUT P0, PT, P0, P2, PT, 0x2a, 0x0 ;  /* 0x000000000000781c */ /* 0x000fe40000704572 */
[----:B------:R-:W-:-:S11]  /*9dd0*/  LOP3.LUT R6, R6, 0x2, RZ, 0xfc, !PT ;  /* 0x0000000206067812 */ /* 0x000fd600078efcff */
.L_x_141:
[C---:B------:R-:W-:Y:S01]  /*9de0*/  ISETP.GE.AND P4, PT, R3.reuse, 0x5, PT ;  /* 0x000000050300780c */ /* 0x040fe20003f86270 */
[----:B------:R-:W-:Y:S01]  /*9df0*/  BSSY B1, `(.L_x_123) ;  /* 0x000000f000017945 */ /* 0x000fe20003800000 */
[----:B------:R-:W-:-:S11]  /*9e00*/  VIADD R5, R3, 0xfffffffc ;  /* 0xfffffffc03057836 */ /* 0x000fd60000000000 */
[----:B------:R-:W-:Y:S05]  /*9e10*/  @!P4 BRA `(.L_x_124) ;  /* 0x000000000030c947 */ /* 0x000fea0003800000 */
[----:B------:R-:W-:-:S07]  /*9e20*/  IMAD.SHL.U32 R3, R0, 0x40, RZ ;  /* 0x0000004000037824 */ /* 0x000fce00078e00ff */
.L_x_126:
[----:B------:R-:W-:Y:S02]  /*9e30*/  VIADD R3, R3, 0x40 ;  /* 0x0000004003037836 */ /* 0x000fe40000000000 */
[----:B------:R-:W-:-:S03]  /*9e40*/  IMAD.MOV.U32 R7, RZ, RZ, R5 ;  /* 0x000000ffff077224 */ /* 0x000fc600078e0005 */
[----:B------:R-:W-:-:S13]  /*9e50*/  ISETP.LT.AND P4, PT, R3, UR11, PT ;  /* 0x0000000b03007c0c */ /* 0x000fda000bf81270 */
[----:B------:R-:W-:Y:S05]  /*9e60*/  @!P4 BRA `(.L_x_125) ;  /* 0x000000000018c947 */ /* 0x000fea0003800000 */
[----:B------:R-:W-:Y:S01]  /*9e70*/  ISETP.GT.AND P4, PT, R7, 0x4, PT ;  /* 0x000000040700780c */ /* 0x000fe20003f84270 */
[----:B------:R-:W-:Y:S02]  /*9e80*/  VIADD R0, R0, 0x1 ;  /* 0x0000000100007836 */ /* 0x000fe40000000000 */
[----:B------:R-:W-:-:S10]  /*9e90*/  VIADD R5, R5, 0xfffffffc ;  /* 0xfffffffc05057836 */ /* 0x000fd40000000000 */
[----:B------:R-:W-:Y:S05]  /*9ea0*/  @P4 BRA `(.L_x_126) ;  /* 0xfffffffc00e04947 */ /* 0x000fea000383ffff */
[----:B------:R-:W-:Y:S01]  /*9eb0*/  IMAD.MOV.U32 R3, RZ, RZ, R7 ;  /* 0x000000ffff037224 */ /* 0x000fe200078e0007 */
[----:B------:R-:W-:Y:S06]  /*9ec0*/  BRA `(.L_x_124) ;  /* 0x0000000000047947 */ /* 0x000fec0003800000 */
.L_x_125:
[----:B------:R-:W-:-:S07]  /*9ed0*/  VIADD R3, R5, 0x4 ;  /* 0x0000000405037836 */ /* 0x000fce0000000000 */
.L_x_124:
[----:B------:R-:W-:Y:S05]  /*9ee0*/  BSYNC B1 ;  /* 0x0000000000017941 */ /* 0x000fea0003800000 */
.L_x_123:
[----:B------:R-:W-:Y:S01]  /*9ef0*/  ISETP.LT.OR P4, PT, R3, 0x5, !P3 ;  /* 0x000000050300780c */ /* 0x000fe20005f81670 */
[----:B------:R-:W-:-:S12]  /*9f00*/  BSSY B1, `(.L_x_127) ;  /* 0x000002e000017945 */ /* 0x000fd80003800000 */
[----:B------:R-:W-:Y:S05]  /*9f10*/  @P4 BRA `(.L_x_128) ;  /* 0x0000000000b04947 */ /* 0x000fea0003800000 */
[----:B------:R-:W1:Y:S01]  /*9f20*/  S2R R8, SR_CgaCtaId ;  /* 0x0000000000087919 */ /* 0x000e620000008800 */
[----:B------:R-:W-:-:S04]  /*9f30*/  MOV R7, 0x400 ;  /* 0x0000040000077802 */ /* 0x000fc80000000f00 */
[----:B-1----:R-:W-:Y:S02]  /*9f40*/  LEA R9, R8, R7, 0x18 ;  /* 0x0000000708097211 */ /* 0x002fe400078ec0ff */
[----:B------:R-:W-:-:S03]  /*9f50*/  SHF.L.U32 R7, R2, 0x1f, RZ ;  /* 0x0000001f02077819 */ /* 0x000fc600000006ff */
[----:B------:R-:W-:-:S04]  /*9f60*/  IMAD R8, R4, 0x8, R9 ;  /* 0x0000000804087824 */ /* 0x000fc800078e0209 */
[----:B------:R-:W1:Y:S02]  /*9f70*/  SYNCS.PHASECHK.TRANS64.TRYWAIT P4, [R8+URZ+0x16420], R7 ;  /* 0x01642007080075a7 */ /* 0x000e64000808017f */
[----:B-1----:R-:W-:Y:S05]  /*9f80*/  @!P4 BRA `(.L_x_129) ;  /* 0x0000000c00f8c947 */ /* 0x002fea0003800000 */
.L_x_160:
[----:B-1----:R-:W-:-:S04]  /*9f90*/  @P2 IMAD.MOV.U32 R7, RZ, RZ, 0x1900 ;  /* 0x00001900ff072424 */ /* 0x002fc800078e00ff */
[----:B------:R1:W-:Y:S02]  /*9fa0*/  @P2 SYNCS.ARRIVE.TRANS64 RZ, [R8+URZ+0x16400], R7 ;  /* 0x0164000708ff29a7 */ /* 0x0003e4000800003f */
[----:B-1----:R-:W-:-:S04]  /*9fb0*/  PRMT R7, R6, 0x9910, RZ ;  /* 0x0000991006077816 */ /* 0x002fc800000000ff */
[----:B------:R-:W-:-:S13]  /*9fc0*/  ISETP.NE.AND P4, PT, R7, 0x2, PT ;  /* 0x000000020700780c */ /* 0x000fda0003f85270 */
[----:B------:R-:W-:Y:S05]  /*9fd0*/  @P4 BRA `(.L_x_130) ;  /* 0x0000000000044947 */ /* 0x000fea0003800000 */
[----:B------:R-:W-:Y:S01]  /*9fe0*/  BPT.TRAP 0x1 ;  /* 0x000000040000795c */ /* 0x000fe20000300000 */
.L_x_130:
[----:B------:R-:W-:Y:S05]  /*9ff0*/  @P0 BRA `(.L_x_131) ;  /* 0x0000000000040947 */ /* 0x000fea0003800000 */
[----:B------:R-:W-:Y:S01]  /*a000*/  BPT.TRAP 0x1 ;  /* 0x000000040000795c */ /* 0x000fe20000300000 */
.L_x_131:
        /* <DEDUP_REMOVED lines=24> */
[----:B------:R-:W-:Y:S01]  /*a190*/  UMOV UR19, UR35 ;  /* 0x0000002300137c82 */ /* 0x000fe20008000000 */
[----:B------:R1:W-:Y:S01]  /*a1a0*/  UTMALDG.4D [UR32], [UR6], desc[UR8] ;  /* 0x00000820060075b4 */ /* 0x0003e20008019000 */
[----:B------:R1:W-:Y:S01]  /*a1b0*/  UTMALDG.4D [UR24], [UR6], desc[UR8] ;  /* 0x00000818060075b4 */ /* 0x0003e20008019000 */
[----:B------:R1:W-:Y:S02]  /*a1c0*/  UTMALDG.4D [UR16], [UR6], desc[UR8] ;  /* 0x00000810060075b4 */ /* 0x0003e40008019000 */
[----:B-1----:R-:W-:Y:S01]  /*a1d0*/  NOP ;  /* 0x0000000000007918 */ /* 0x002fe20000000000 */
.L_x_128:
[----:B------:R-:W-:Y:S05]  /*a1e0*/  BSYNC B1 ;  /* 0x0000000000017941 */ /* 0x000fea0003800000 */
.L_x_127:
[C---:B------:R-:W-:Y:S01]  /*a1f0*/  ISETP.LT.OR P4, PT, R3.reuse, 0x6, !P3 ;  /* 0x000000060300780c */ /* 0x040fe20005f81670 */
[----:B------:R-:W-:Y:S01]  /*a200*/  BSSY B1, `(.L_x_132) ;  /* 0x000001c000017945 */ /* 0x000fe20003800000 */
[----:B------:R-:W-:-:S11]  /*a210*/  ISETP.LT.OR P5, PT, R3, 0x7, !P3 ;  /* 0x000000070300780c */ /* 0x000fd60005fa1670 */
[----:B------:R-:W-:Y:S05]  /*a220*/  @P4 BRA `(.L_x_133) ;  /* 0x0000000000644947 */ /* 0x000fea0003800000 */
[----:B------:R-:W1:Y:S01]  /*a230*/  S2R R8, SR_CgaCtaId ;  /* 0x0000000000087919 */ /* 0x000e620000008800 */
[----:B------:R-:W-:Y:S01]  /*a240*/  MOV R7, 0x400 ;  /* 0x0000040000077802 */ /* 0x000fe20000000f00 */
[----:B------:R-:W-:Y:S01]  /*a250*/  ULDC.64 UR6, c[0x0][0x198] ;  /* 0x0000660000067ab9 */ /* 0x000fe20000000a00 */
[----:B------:R-:W-:Y:S01]  /*a260*/  R2UR UR18, R0 ;  /* 0x00000000001272ca */ /* 0x000fe200000e0000 */
[----:B------:R-:W-:Y:S01]  /*a270*/  UIADD3 UR6, UP0, UR6, 0x4f0, URZ ;  /* 0x000004f006067890 */ /* 0x000fe2000ff1e03f */
[----:B------:R-:W-:Y:S01]  /*a280*/  UMOV UR8, 0x0 ;  /* 0x0000000000087882 */ /* 0x000fe20000000000 */
[----:B------:R-:W-:Y:S02]  /*a290*/  UMOV UR9, 0x10000000 ;  /* 0x1000000000097882 */ /* 0x000fe40000000000 */
        /* <DEDUP_REMOVED lines=9> */
[----:B------:R-:W-:Y:S02]  /*a330*/  R2UR UR16, R7 ;  /* 0x00000000071072ca */ /* 0x000fe400000e0000 */
[----:B------:R-:W-:-:S04]  /*a340*/  ISETP.NE.AND P4, PT, R4, 0x4, PT ;  /* 0x000000040400780c */ /* 0x000fc80003f85270 */
[----:B------:R-:W-:Y:S02]  /*a350*/  SEL R7, RZ, 0x1, P4 ;  /* 0x00000001ff077807 */ /* 0x000fe40002000000 */
[----:B------:R-:W-:Y:S02]  /*a360*/  SEL R4, R4, RZ, P4 ;  /* 0x000000ff04047207 */ /* 0x000fe40002000000 */
[----:B------:R-:W-:Y:S01]  /*a370*/  LOP3.LUT R2, R2, R7, RZ, 0x3c, !PT ;  /* 0x0000000702027212 */ /* 0x000fe200078e3cff */
[----:B------:R-:W-:Y:S02]  /*a380*/  UIADD3 UR17, UR17, 0x16400, URZ ;  /* 0x0001640011117890 */ /* 0x000fe4000fffe03f */
[----:B------:R-:W-:-:S09]  /*a390*/  UIADD3 UR16, UR16, 0x16000, URZ ;  /* 0x0001600010107890 */ /* 0x000fd2000fffe03f */
[----:B------:R1:W-:Y:S02]  /*a3a0*/  UTMALDG.3D [UR16], [UR6], desc[UR8] ;  /* 0x00000810060075b4 */ /* 0x0003e40008011000 */
[----:B-1----:R-:W-:Y:S01]  /*a3b0*/  NOP ;  /* 0x0000000000007918 */ /* 0x002fe20000000000 */
.L_x_133:
[----:B------:R-:W-:Y:S05]  /*a3c0*/  BSYNC B1 ;  /* 0x0000000000017941 */ /* 0x000fea0003800000 */
.L_x_132:
[----:B------:R-:W-:Y:S04]  /*a3d0*/  BSSY B1, `(.L_x_134) ;  /* 0x000002e000017945 */ /* 0x000fe80003800000 */
[----:B------:R-:W-:Y:S05]  /*a3e0*/  @P5 BRA `(.L_x_135) ;  /* 0x0000000000b05947 */ /* 0x000fea0003800000 */
[----:B------:R-:W1:Y:S01]  /*a3f0*/  S2R R8, SR_CgaCtaId ;  /* 0x0000000000087919 */ /* 0x000e620000008800 */
[----:B------:R-:W-:Y:S02]  /*a400*/  MOV R7, 0x400 ;  /* 0x0000040000077802 */ /* 0x000fe40000000f00 */
[----:B------:R-:W-:Y:S02]  /*a410*/  SHF.L.U32 R9, R2, 0x1f, RZ ;  /* 0x0000001f02097819 */ /* 0x000fe400000006ff */
[----:B-1----:R-:W-:-:S05]  /*a420*/  LEA R7, R8, R7, 0x18 ;  /* 0x0000000708077211 */ /* 0x002fca00078ec0ff */
[----:B------:R-:W-:-:S04]  /*a430*/  IMAD R8, R4, 0x8, R7 ;  /* 0x0000000804087824 */ /* 0x000fc800078e0207 */
[----:B------:R-:W1:Y:S02]  /*a440*/  SYNCS.PHASECHK.TRANS64.TRYWAIT P4, [R8+URZ+0x16420], R9 ;  /* 0x01642009080075a7 */ /* 0x000e64000808017f */
[----:B-1----:R-:W-:Y:S05]  /*a450*/  @!P4 BRA `(.L_x_136) ;  /* 0x0000000800d8c947 */ /* 0x002fea0003800000 */
.L_x_161:
[----:B-1----:R-:W-:-:S04]  /*a460*/  @P1 IMAD.MOV.U32 R9, RZ, RZ, 0x1900 ;  /* 0x00001900ff091424 */ /* 0x002fc800078e00ff */
[----:B------:R1:W-:Y:S02]  /*a470*/  @P1 SYNCS.ARRIVE.TRANS64 RZ, [R8+URZ+0x16400], R9 ;  /* 0x0164000908ff19a7 */ /* 0x0003e4000800003f */
[----:B-1----:R-:W-:-:S04]  /*a480*/  PRMT R9, R6, 0x9910, RZ ;  /* 0x0000991006097816 */ /* 0x002fc800000000ff */
[----:B------:R-:W-:-:S13]  /*a490*/  ISETP.NE.AND P4, PT, R9, 0x2, PT ;  /* 0x000000020900780c */ /* 0x000fda0003f85270 */
[----:B------:R-:W-:Y:S05]  /*a4a0*/  @P4 BRA `(.L_x_137) ;  /* 0x0000000000044947 */ /* 0x000fea0003800000 */
[----:B------:R-:W-:Y:S01]  /*a4b0*/  BPT.TRAP 0x1 ;  /* 0x000000040000795c */ /* 0x000fe20000300000 */
.L_x_137:
[----:B------:R-:W-:Y:S05]  /*a4c0*/  @P0 BRA `(.L_x_138) ;  /* 0x0000000000040947 */ /* 0x000fea0003800000 */
[----:B------:R-:W-:Y:S01]  /*a4d0*/  BPT.TRAP 0x1 ;  /* 0x000000040000795c */ /* 0x000fe20000300000 */
.L_x_138:
        /* <DEDUP_REMOVED lines=29> */
.L_x_135:
[----:B------:R-:W-:Y:S05]  /*a6b0*/  BSYNC B1 ;  /* 0x0000000000017941 */ /* 0x000fea0003800000 */
.L_x_134:
        /* <DEDUP_REMOVED lines=29> */
.L_x_140:
[----:B------:R-:W-:Y:S05]  /*a890*/  BSYNC B1 ;  /* 0x0000000000017941 */ /* 0x000fea0003800000 */
.L_x_139:
[----:B------:R-:W-:Y:S01]  /*a8a0*/  ISETP.GT.AND P4, PT, R5, 0x4, PT ;  /* 0x000000040500780c */ /* 0x000fe20003f84270 */
[----:B------:R-:W-:-:S12]  /*a8b0*/  IMAD.MOV.U32 R3, RZ, RZ, R5 ;  /* 0x000000ffff037224 */ /* 0x000fd800078e0005 */
[----:B------:R-:W-:Y:S05]  /*a8c0*/  @P4 BRA `(.L_x_141) ;  /* 0xfffffff400444947 */ /* 0x000fea000383ffff */
[----:B------:R-:W-:Y:S05]  /*a8d0*/  BSYNC B0 ;  /* 0x0000000000007941 */ /* 0x000fea0003800000 */
.L_x_122:
[----:B------:R-:W-:Y:S05]  /*a8e0*/  EXIT ;  /* 0x000000000000794d */ /* 0x000fea0003800000 */
.L_x_15:
[----:B--2---:R-:W-:-:S04]  /*a8f0*/  IMAD.U32 R3, RZ, RZ, UR8 ;  /* 0x00000008ff037e24 */ /* 0x004fc8000f8e00ff */
[----:B------:R2:W3:Y:S03]  /*a900*/  SYNCS.PHASECHK.TRANS64.TRYWAIT P1, [R3+URZ+0x16440], R4 ;  /* 0x01644004030075a7 */ /* 0x0004e6000802017f */
[----:B---3--:R-:W-:Y:S05]  /*a910*/  @!P1 NANOSLEEP.SYNCS 0x989680 ;  /* 0x009896800000995d */ /* 0x008fea0003900000 */
[----:B------:R-:W3:Y:S02]  /*a920*/  @!P1 SYNCS.PHASECHK.TRANS64 P1, [R3+URZ+0x16440], R4 ;  /* 0x01644004030095a7 */ /* 0x000ee4000802007f */
[----:B---3--:R-:W-:Y:S05]  /*a930*/  @!P1 BRA `(.L_x_15) ;  /* 0xfffffffc00ec9947 */ /* 0x008fea000383ffff */
[----:B------:R-:W-:Y:S05]  /*a940*/  BRA `(.L_x_142) ;  /* 0xffffff6400447947 */ /* 0x000fea000383ffff */
.L_x_17:
[----:B---3--:R-:W-:-:S04]  /*a950*/  IMAD.U32 R5, RZ, RZ, UR8 ;  /* 0x00000008ff057e24 */ /* 0x008fc8000f8e00ff */
[----:B------:R3:W4:Y:S03]  /*a960*/  SYNCS.PHASECHK.TRANS64.TRYWAIT P1, [R5+URZ+0x16448], R4 ;  /* 0x01644804050075a7 */ /* 0x000726000802017f */
[----:B----4-:R-:W-:Y:S05]  /*a970*/  @!P1 NANOSLEEP.SYNCS 0x989680 ;  /* 0x009896800000995d */ /* 0x010fea0003900000 */
[----:B------:R-:W4:Y:S02]  /*a980*/  @!P1 SYNCS.PHASECHK.TRANS64 P1, [R5+URZ+0x16448], R4 ;  /* 0x01644804050095a7 */ /* 0x000f24000802007f */
[----:B----4-:R-:W-:Y:S05]  /*a990*/  @!P1 BRA `(.L_x_17) ;  /* 0xfffffffc00ec9947 */ /* 0x010fea000383ffff */
[----:B------:R-:W-:Y:S05]  /*a9a0*/  BRA `(.L_x_143) ;  /* 0xffffff6400507947 */ /* 0x000fea000383ffff */
.L_x_22:
[----:B-1----:R-:W-:-:S04]  /*a9b0*/  IMAD.U32 R3, RZ, RZ, UR11 ;  /* 0x0000000bff037e24 */ /* 0x002fc8000f8e00ff */
[----:B------:R1:W2:Y:S03]  /*a9c0*/  SYNCS.PHASECHK.TRANS64.TRYWAIT P1, [R3+URZ+0x16400], R2 ;  /* 0x01640002030075a7 */ /* 0x0002a6000802017f */
[----:B--2---:R-:W-:Y:S05]  /*a9d0*/  @!P1 NANOSLEEP.SYNCS 0x989680 ;  /* 0x009896800000995d */ /* 0x004fea0003900000 */
[----:B------:R-:W2:Y:S02]  /*a9e0*/  @!P1 SYNCS.PHASECHK.TRANS64 P1, [R3+URZ+0x16400], R2 ;  /* 0x01640002030095a7 */ /* 0x000ea4000802007f */
[----:B--2---:R-:W-:Y:S05]  /*a9f0*/  @!P1 BRA `(.L_x_22) ;  /* 0xfffffffc00ec9947 */ /* 0x004fea000383ffff */
[----:B------:R-:W-:Y:S05]  /*aa00*/  BRA `(.L_x_144) ;  /* 0xffffff6800887947 */ /* 0x000fea000383ffff */
.L_x_24:
[----:B-1----:R-:W-:-:S04]  /*aa10*/  IMAD.U32 R3, RZ, RZ, UR12 ;  /* 0x0000000cff037e24 */ /* 0x002fc8000f8e00ff */
[----:B------:R1:W2:Y:S03]  /*aa20*/  SYNCS.PHASECHK.TRANS64.TRYWAIT P1, [R3+URZ+0x16400], R6 ;  /* 0x01640006030075a7 */ /* 0x0002a6000802017f */
[----:B--2---:R-:W-:Y:S05]  /*aa30*/  @!P1 NANOSLEEP.SYNCS 0x989680 ;  /* 0x009896800000995d */ /* 0x004fea0003900000 */
[----:B------:R-:W2:Y:S02]  /*aa40*/  @!P1 SYNCS.PHASECHK.TRANS64 P1, [R3+URZ+0x16400], R6 ;  /* 0x01640006030095a7 */ /* 0x000ea4000802007f */
[----:B--2---:R-:W-:Y:S05]  /*aa50*/  @!P1 BRA `(.L_x_24) ;  /* 0xfffffffc00ec9947 */ /* 0x004fea000383ffff */
[----:B------:R-:W-:Y:S05]  /*aa60*/  BRA `(.L_x_145) ;  /* 0xffffff6c00307947 */ /* 0x000fea000383ffff */
.L_x_25:
[----:B-1----:R-:W-:-:S04]  /*aa70*/  IMAD.U32 R4, RZ, RZ, UR14 ;  /* 0x0000000eff047e24 */ /* 0x002fc8000f8e00ff */
[----:B------:R1:W2:Y:S03]  /*aa80*/  SYNCS.PHASECHK.TRANS64.TRYWAIT P1, [R4+URZ], R13 ;  /* 0x0000000d040075a7 */ /* 0x0002a6000802017f */
[----:B--2---:R-:W-:Y:S05]  /*aa90*/  @!P1 NANOSLEEP.SYNCS 0x989680 ;  /* 0x009896800000995d */ /* 0x004fea0003900000 */
[----:B------:R-:W2:Y:S02]  /*aaa0*/  @!P1 SYNCS.PHASECHK.TRANS64 P1, [R4+URZ], R13 ;  /* 0x0000000d040095a7 */ /* 0x000ea4000802007f */
[----:B--2---:R-:W-:Y:S05]  /*aab0*/  @!P1 BRA `(.L_x_25) ;  /* 0xfffffffc00ec9947 */ /* 0x004fea000383ffff */
[----:B------:R-:W-:Y:S05]  /*aac0*/  BRA `(.L_x_146) ;  /* 0xffffff74006c7947 */ /* 0x000fea000383ffff */
.L_x_27:
[----:B-1----:R-:W-:-:S04]  /*aad0*/  IMAD.U32 R22, RZ, RZ, UR14 ;  /* 0x0000000eff167e24 */ /* 0x002fc8000f8e00ff */
[----:B------:R1:W2:Y:S03]  /*aae0*/  SYNCS.PHASECHK.TRANS64.TRYWAIT P1, [R22+URZ+0x164a0], R3 ;  /* 0x0164a003160075a7 */ /* 0x0002a6000802017f */
[----:B--2---:R-:W-:Y:S05]  /*aaf0*/  @!P1 NANOSLEEP.SYNCS 0x989680 ;  /* 0x009896800000995d */ /* 0x004fea0003900000 */
[----:B------:R-:W2:Y:S02]  /*ab00*/  @!P1 SYNCS.PHASECHK.TRANS64 P1, [R22+URZ+0x164a0], R3 ;  /* 0x0164a003160095a7 */ /* 0x000ea4000802007f */
[----:B--2---:R-:W-:Y:S05]  /*ab10*/  @!P1 BRA `(.L_x_27) ;  /* 0xfffffffc00ec9947 */ /* 0x004fea000383ffff */
[----:B------:R-:W-:Y:S05]  /*ab20*/  BRA `(.L_x_26) ;  /* 0xffffff9000907947 */ /* 0x000fea000383ffff */
.L_x_31:
[----:B-1----:R1:W2:Y:S02]  /*ab30*/  SYNCS.PHASECHK.TRANS64.TRYWAIT P1, [R3+URZ+0x16490], R2 ;  /* 0x01649002030075a7 */ /* 0x0022a4000802017f */
[----:B--2---:R-:W-:Y:S05]  /*ab40*/  @!P1 NANOSLEEP.SYNCS 0x989680 ;  /* 0x009896800000995d */ /* 0x004fea0003900000 */
[----:B------:R-:W2:Y:S02]  /*ab50*/  @!P1 SYNCS.PHASECHK.TRANS64 P1, [R3+URZ+0x16490], R2 ;  /* 0x01649002030095a7 */ /* 0x000ea4000802007f */
[----:B--2---:R-:W-:Y:S05]  /*ab60*/  @!P1 BRA `(.L_x_31) ;  /* 0xfffffffc00f09947 */ /* 0x004fea000383ffff */
[----:B------:R-:W-:Y:S05]  /*ab70*/  BRA `(.L_x_147) ;  /* 0xffffff9800707947 */ /* 0x000fea000383ffff */
.L_x_34:
[----:B-1----:R-:W-:-:S04]  /*ab80*/  IMAD.U32 R3, RZ, RZ, UR14 ;  /* 0x0000000eff037e24 */ /* 0x002fc8000f8e00ff */
[----:B------:R1:W2:Y:S03]  /*ab90*/  SYNCS.PHASECHK.TRANS64.TRYWAIT P1, [R3+URZ], R2 ;  /* 0x00000002030075a7 */ /* 0x0002a6000802017f */
[----:B--2---:R-:W-:Y:S05]  /*aba0*/  @!P1 NANOSLEEP.SYNCS 0x989680 ;  /* 0x009896800000995d */ /* 0x004fea0003900000 */
[----:B------:R-:W2:Y:S02]  /*abb0*/  @!P1 SYNCS.PHASECHK.TRANS64 P1, [R3+URZ], R2 ;  /* 0x00000002030095a7 */ /* 0x000ea4000802007f */
[----:B--2---:R-:W-:Y:S05]  /*abc0*/  @!P1 BRA `(.L_x_34) ;  /* 0xfffffffc00ec9947 */ /* 0x004fea000383ffff */
[----:B------:R-:W-:Y:S05]  /*abd0*/  BRA `(.L_x_148) ;  /* 0xffffff98007c7947 */ /* 0x000fea000383ffff */
.L_x_36:
[----:B-1----:R1:W2:Y:S02]  /*abe0*/  SYNCS.PHASECHK.TRANS64.TRYWAIT P2, [R51+URZ+0x16490], R2 ;  /* 0x01649002330075a7 */ /* 0x0022a4000804017f */
[----:B--2---:R-:W-:Y:S05]  /*abf0*/  @!P2 NANOSLEEP.SYNCS 0x989680 ;  /* 0x009896800000a95d */ /* 0x004fea0003900000 */
[----:B------:R-:W2:Y:S02]  /*ac00*/  @!P2 SYNCS.PHASECHK.TRANS64 P2, [R51+URZ+0x16490], R2 ;  /* 0x016490023300a5a7 */ /* 0x000ea4000804007f */
[----:B--2---:R-:W-:Y:S05]  /*ac10*/  @!P2 BRA `(.L_x_36) ;  /* 0xfffffffc00f0a947 */ /* 0x004fea000383ffff */
[----:B------:R-:W-:Y:S05]  /*ac20*/  BRA `(.L_x_149) ;  /* 0xffffffa8004c7947 */ /* 0x000fea000383ffff */
.L_x_48:
[----:B----4-:R4:W1:Y:S02]  /*ac30*/  SYNCS.PHASECHK.TRANS64.TRYWAIT P0, [R3+URZ+0x16490], R2 ;  /* 0x01649002030075a7 */ /* 0x010864000800017f */
[----:B-1----:R-:W-:Y:S05]  /*ac40*/  @!P0 NANOSLEEP.SYNCS 0x989680 ;  /* 0x009896800000895d */ /* 0x002fea0003900000 */
[----:B------:R-:W1:Y:S02]  /*ac50*/  @!P0 SYNCS.PHASECHK.TRANS64 P0, [R3+URZ+0x16490], R2 ;  /* 0x01649002030085a7 */ /* 0x000e64000800007f */
[----:B-1----:R-:W-:Y:S05]  /*ac60*/  @!P0 BRA `(.L_x_48) ;  /* 0xfffffffc00f08947 */ /* 0x002fea000383ffff */
[----:B------:R-:W-:Y:S05]  /*ac70*/  BRA `(.L_x_150) ;  /* 0xffffffb000e87947 */ /* 0x000fea000383ffff */
.L_x_50:
[----:B----4-:R4:W1:Y:S02]  /*ac80*/  SYNCS.PHASECHK.TRANS64.TRYWAIT P0, [R3+URZ+0x16490], R2 ;  /* 0x01649002030075a7 */ /* 0x010864000800017f */
[----:B-1----:R-:W-:Y:S05]  /*ac90*/  @!P0 NANOSLEEP.SYNCS 0x989680 ;  /* 0x009896800000895d */ /* 0x002fea0003900000 */
[----:B------:R-:W1:Y:S02]  /*aca0*/  @!P0 SYNCS.PHASECHK.TRANS64 P0, [R3+URZ+0x16490], R2 ;  /* 0x01649002030085a7 */ /* 0x000e64000800007f */
[----:B-1----:R-:W-:Y:S05]  /*acb0*/  @!P0 BRA `(.L_x_50) ;  /* 0xfffffffc00f08947 */ /* 0x002fea000383ffff */
[----:B------:R-:W-:Y:S05]  /*acc0*/  BRA `(.L_x_151) ;  /* 0xffffffb400007947 */ /* 0x000fea000383ffff */
.L_x_51:
[----:B----4-:R-:W-:-:S04]  /*acd0*/  IMAD.U32 R3, RZ, RZ, UR4 ;  /* 0x00000004ff037e24 */ /* 0x010fc8000f8e00ff */
[----:B------:R4:W1:Y:S03]  /*ace0*/  SYNCS.PHASECHK.TRANS64.TRYWAIT P0, [R3+URZ+0x164a0], R2 ;  /* 0x0164a002030075a7 */ /* 0x000866000800017f */
[----:B-1----:R-:W-:Y:S05]  /*acf0*/  @!P0 NANOSLEEP.SYNCS 0x989680 ;  /* 0x009896800000895d */ /* 0x002fea0003900000 */
[----:B------:R-:W1:Y:S02]  /*ad00*/  @!P0 SYNCS.PHASECHK.TRANS64 P0, [R3+URZ+0x164a0], R2 ;  /* 0x0164a002030085a7 */ /* 0x000e64000800007f */
[----:B-1----:R-:W-:Y:S05]  /*ad10*/  @!P0 BRA `(.L_x_51) ;  /* 0xfffffffc00ec8947 */ /* 0x002fea000383ffff */
[----:B------:R-:W-:Y:S05]  /*ad20*/  BRA `(.L_x_152) ;  /* 0xffffffb400047947 */ /* 0x000fea000383ffff */
.L_x_75:
[----:B-1----:R-:W-:-:S04]  /*ad30*/  IMAD.U32 R2, RZ, RZ, UR8 ;  /* 0x00000008ff027e24 */ /* 0x002fc8000f8e00ff */
[----:B------:R1:W2:Y:S03]  /*ad40*/  SYNCS.PHASECHK.TRANS64.TRYWAIT P1, [R2+URZ+0x16480], R3 ;  /* 0x01648003020075a7 */ /* 0x0002a6000802017f */
[----:B--2---:R-:W-:Y:S05]  /*ad50*/  @!P1 NANOSLEEP.SYNCS 0x989680 ;  /* 0x009896800000995d */ /* 0x004fea0003900000 */
[----:B------:R-:W2:Y:S02]  /*ad60*/  @!P1 SYNCS.PHASECHK.TRANS64 P1, [R2+URZ+0x16480], R3 ;  /* 0x01648003020095a7 */ /* 0x000ea4000802007f */
[----:B--2---:R-:W-:Y:S05]  /*ad70*/  @!P1 BRA `(.L_x_75) ;  /* 0xfffffffc00ec9947 */ /* 0x004fea000383ffff */
[----:B------:R-:W-:Y:S05]  /*ad80*/  BRA `(.L_x_153) ;  /* 0xffffffc400d47947 */ /* 0x000fea000383ffff */
.L_x_90:
[----:B--2---:R2:W3:Y:S02]  /*ad90*/  SYNCS.PHASECHK.TRANS64.TRYWAIT P0, [R5+URZ+0x16460], R4 ;  /* 0x01646004050075a7 */ /* 0x0044e4000800017f */
[----:B---3--:R-:W-:Y:S05]  /*ada0*/  @!P0 NANOSLEEP.SYNCS 0x989680 ;  /* 0x009896800000895d */ /* 0x008fea0003900000 */
[----:B------:R-:W3:Y:S02]  /*adb0*/  @!P0 SYNCS.PHASECHK.TRANS64 P0, [R5+URZ+0x16460], R4 ;  /* 0x01646004050085a7 */ /* 0x000ee4000800007f */
[----:B---3--:R-:W-:Y:S05]  /*adc0*/  @!P0 BRA `(.L_x_90) ;  /* 0xfffffffc00f08947 */ /* 0x008fea000383ffff */
[----:B------:R-:W-:Y:S05]  /*add0*/  BRA `(.L_x_154) ;  /* 0xffffffd800647947 */ /* 0x000fea000383ffff */
.L_x_95:
[----:B-1----:R1:W2:Y:S02]  /*ade0*/  SYNCS.PHASECHK.TRANS64.TRYWAIT P0, [R7+URZ+0x16420], R4 ;  /* 0x01642004070075a7 */ /* 0x0022a4000800017f */
[----:B--2---:R-:W-:Y:S05]  /*adf0*/  @!P0 NANOSLEEP.SYNCS 0x989680 ;  /* 0x009896800000895d */ /* 0x004fea0003900000 */
[----:B------:R-:W2:Y:S02]  /*ae00*/  @!P0 SYNCS.PHASECHK.TRANS64 P0, [R7+URZ+0x16420], R4 ;  /* 0x01642004070085a7 */ /* 0x000ea4000800007f */
[----:B--2---:R-:W-:Y:S05]  /*ae10*/  @!P0 BRA `(.L_x_95) ;  /* 0xfffffffc00f08947 */ /* 0x004fea000383ffff */
[----:B------:R-:W-:Y:S05]  /*ae20*/  BRA `(.L_x_155) ;  /* 0xffffffdc00107947 */ /* 0x000fea000383ffff */
.L_x_102:
[----:B-1----:R1:W2:Y:S02]  /*ae30*/  SYNCS.PHASECHK.TRANS64.TRYWAIT P0, [R6+URZ+0x16460], R7 ;  /* 0x01646007060075a7 */ /* 0x0022a4000800017f */
[----:B--2---:R-:W-:Y:S05]  /*ae40*/  @!P0 NANOSLEEP.SYNCS 0x989680 ;  /* 0x009896800000895d */ /* 0x004fea0003900000 */
[----:B------:R-:W2:Y:S02]  /*ae50*/  @!P0 SYNCS.PHASECHK.TRANS64 P0, [R6+URZ+0x16460], R7 ;  /* 0x01646007060085a7 */ /* 0x000ea4000800007f */
[----:B--2---:R-:W-:Y:S05]  /*ae60*/  @!P0 BRA `(.L_x_102) ;  /* 0xfffffffc00f08947 */ /* 0x004fea000383ffff */
[----:B------:R-:W-:Y:S05]  /*ae70*/  BRA `(.L_x_156) ;  /* 0xffffffe000207947 */ /* 0x000fea000383ffff */
.L_x_107:
[----:B-1----:R1:W2:Y:S02]  /*ae80*/  SYNCS.PHASECHK.TRANS64.TRYWAIT P0, [R7+URZ+0x16460], R8 ;  /* 0x01646008070075a7 */ /* 0x0022a4000800017f */
[----:B--2---:R-:W-:Y:S05]  /*ae90*/  @!P0 NANOSLEEP.SYNCS 0x989680 ;  /* 0x009896800000895d */ /* 0x004fea0003900000 */
[----:B------:R-:W2:Y:S02]  /*aea0*/  @!P0 SYNCS.PHASECHK.TRANS64 P0, [R7+URZ+0x16460], R8 ;  /* 0x01646008070085a7 */ /* 0x000ea4000800007f */
[----:B--2---:R-:W-:Y:S05]  /*aeb0*/  @!P0 BRA `(.L_x_107) ;  /* 0xfffffffc00f08947 */ /* 0x004fea000383ffff */
[----:B------:R-:W-:Y:S05]  /*aec0*/  BRA `(.L_x_157) ;  /* 0xffffffe000e07947 */ /* 0x000fea000383ffff */
.L_x_112:
[----:B-1----:R1:W2:Y:S02]  /*aed0*/  SYNCS.PHASECHK.TRANS64.TRYWAIT P0, [R7+URZ+0x16420], R8 ;  /* 0x01642008070075a7 */ /* 0x0022a4000800017f */
[----:B--2---:R-:W-:Y:S05]  /*aee0*/  @!P0 NANOSLEEP.SYNCS 0x989680 ;  /* 0x009896800000895d */ /* 0x004fea0003900000 */
[----:B------:R-:W2:Y:S02]  /*aef0*/  @!P0 SYNCS.PHASECHK.TRANS64 P0, [R7+URZ+0x16420], R8 ;  /* 0x01642008070085a7 */ /* 0x000ea4000800007f */
[----:B--2---:R-:W-:Y:S05]  /*af00*/  @!P0 BRA `(.L_x_112) ;  /* 0xfffffffc00f08947 */ /* 0x004fea000383ffff */
[----:B------:R-:W-:Y:S05]  /*af10*/  BRA `(.L_x_158) ;  /* 0xffffffe400b47947 */ /* 0x000fea000383ffff */
.L_x_119:
[----:B-1----:R1:W2:Y:S02]  /*af20*/  SYNCS.PHASECHK.TRANS64.TRYWAIT P0, [R7+URZ+0x16460], R6 ;  /* 0x01646006070075a7 */ /* 0x0022a4000800017f */
[----:B--2---:R-:W-:Y:S05]  /*af30*/  @!P0 NANOSLEEP.SYNCS 0x989680 ;  /* 0x009896800000895d */ /* 0x004fea0003900000 */
[----:B------:R-:W2:Y:S02]  /*af40*/  @!P0 SYNCS.PHASECHK.TRANS64 P0, [R7+URZ+0x16460], R6 ;  /* 0x01646006070085a7 */ /* 0x000ea4000800007f */
[----:B--2---:R-:W-:Y:S05]  /*af50*/  @!P0 BRA `(.L_x_119) ;  /* 0xfffffffc00f08947 */ /* 0x004fea000383ffff */
[----:B------:R-:W-:Y:S05]  /*af60*/  BRA `(.L_x_159) ;  /* 0xffffffe800d47947 */ /* 0x000fea000383ffff */
.L_x_129:
[----:B-1----:R1:W2:Y:S02]  /*af70*/  SYNCS.PHASECHK.TRANS64.TRYWAIT P4, [R8+URZ+0x16420], R7 ;  /* 0x01642007080075a7 */ /* 0x0022a4000808017f */
[----:B--2---:R-:W-:Y:S05]  /*af80*/  @!P4 NANOSLEEP.SYNCS 0x989680 ;  /* 0x009896800000c95d */ /* 0x004fea0003900000 */
[----:B------:R-:W2:Y:S02]  /*af90*/  @!P4 SYNCS.PHASECHK.TRANS64 P4, [R8+URZ+0x16420], R7 ;  /* 0x016420070800c5a7 */ /* 0x000ea4000808007f */
[----:B--2---:R-:W-:Y:S05]  /*afa0*/  @!P4 BRA `(.L_x_129) ;  /* 0xfffffffc00f0c947 */ /* 0x004fea000383ffff */
[----:B------:R-:W-:Y:S05]  /*afb0*/  BRA `(.L_x_160) ;  /* 0xffffffec00f47947 */ /* 0x000fea000383ffff */
.L_x_136:
[----:B-1----:R1:W2:Y:S02]  /*afc0*/  SYNCS.PHASECHK.TRANS64.TRYWAIT P4, [R8+URZ+0x16420], R9 ;  /* 0x01642009080075a7 */ /* 0x0022a4000808017f */
[----:B--2---:R-:W-:Y:S05]  /*afd0*/  @!P4 NANOSLEEP.SYNCS 0x989680 ;  /* 0x009896800000c95d */ /* 0x004fea0003900000 */
[----:B------:R-:W2:Y:S02]  /*afe0*/  @!P4 SYNCS.PHASECHK.TRANS64 P4, [R8+URZ+0x16420], R9 ;  /* 0x016420090800c5a7 */ /* 0x000ea4000808007f */
[----:B--2---:R-:W-:Y:S05]  /*aff0*/  @!P4 BRA `(.L_x_136) ;  /* 0xfffffffc00f0c947 */ /* 0x004fea000383ffff */
[----:B------:R-:W-:Y:S05]  /*b000*/  BRA `(.L_x_161) ;  /* 0xfffffff400147947 */ /* 0x000fea000383ffff */
.L_x_162:
[----:B------:R-:W-:-:S00]  /*b010*/  BRA `(.L_x_162) ;  /* 0xfffffffc00fc7947 */ /* 0x000fc0000383ffff */
[----:B------:R-:W-:-:S00]  /*b020*/  NOP ;  /* 0x0000000000007918 */ /* 0x000fc00000000000 */
        /* <DEDUP_REMOVED lines=13> */
.L_x_163:


//--------------------- .nv.global.init           --------------------------
	.section	.nv.global.init,"aw",@progbits
.nv.global.init:
	.type		$str$24,@object
	.size		$str$24,($str$25 - $str$24)
$str$24:
        /*0000*/ 	.byte	0x28, 0x61, 0x64, 0x64, 0x72, 0x65, 0x73, 0x73, 0x20, 0x26, 0x20, 0x6d, 0x61, 0x73, 0x6b, 0x29
        /*0010*/ 	.byte	0x20, 0x3d, 0x3d, 0x20, 0x30, 0x00
	.type		$str$25,@object
	.size		$str$25,(__unnamed_1 - $str$25)
$str$25:
        /*0016*/ 	.byte	0x2f, 0x74, 0x6d, 0x70, 0x2f, 0x63, 0x75, 0x74, 0x6c, 0x61, 0x73, 0x73, 0x5f, 0x73, 0x77, 0x65
        /*0026*/ 	.byte	0x65, 0x70, 0x5f, 0x73, 0x72, 0x63, 0x2f, 0x69, 0x6e, 0x63, 0x6c, 0x75, 0x64, 0x65, 0x2f, 0x63
        /*0036*/ 	.byte	0x75, 0x74, 0x65, 0x2f, 0x70, 0x6f, 0x69, 0x6e, 0x74, 0x65, 0x72, 0x5f, 0x66, 0x6c, 0x61, 0x67
        /*0046*/ 	.byte	0x67, 0x65, 0x64, 0x2e, 0x68, 0x70, 0x70, 0x00
	.type		__unnamed_1,@object
	.size		__unnamed_1,(__unnamed_2 - __unnamed_1)
__unnamed_1:
        /*004e*/ 	.byte	0x61, 0x75, 0x74, 0x6f, 0x20, 0x63, 0x75, 0x74, 0x65, 0x3a, 0x3a, 0x61, 0x73, 0x5f, 0x70, 0x6f
        /* <DEDUP_REMOVED lines=27> */
        /*020e*/ 	.byte	0x3e, 0x3e, 0x3e, 0x3e, 0x3e, 0x5d, 0x00
	.type		__unnamed_2,@object
	.size		__unnamed_2,(.L_1 - __unnamed_2)
__unnamed_2:
        /* <DEDUP_REMOVED lines=29> */
.L_1:


//--------------------- .nv.shared._ZN7cutlass13device_kernelINS_4fmha6kernel28FmhaKernelTmaWarpSpecializedINS1_10collective33FmhaBwdMainloopTmaWarpSpecializedINS_6half_tEfN4cute5tupleIJNS7_1CILi64EEENS9_ILi128EEENS9_ILi48EEEEEENS4_16FusionBwdAdapterINS4_12CausalFusionEEEJEEENS4_17FmhaBwdEpilogueKVIS6_fNS8_IJSA_SC_SA_EEEEENS2_23TileSchedulerBwdAdapterINS2_23IndividualTileSchedulerEEEJEEEEEvNT_6ParamsE --------------------------
	.section	.nv.shared._ZN7cutlass13device_kernelINS_4fmha6kernel28FmhaKernelTmaWarpSpecializedINS1_10collective33FmhaBwdMainloopTmaWarpSpecializedINS_6half_tEfN4cute5tupleIJNS7_1CILi64EEENS9_ILi128EEENS9_ILi48EEEEEENS4_16FusionBwdAdapterINS4_12CausalFusionEEEJEEENS4_17FmhaBwdEpilogueKVIS6_fNS8_IJSA_SC_SA_EEEEENS2_23TileSchedulerBwdAdapterINS2_23IndividualTileSchedulerEEEJEEEEEvNT_6ParamsE,"aw",@nobits
	.sectionflags	@""
	.align	16
	.zero		1024


//--------------------- .nv.shared.reserved.0     --------------------------
	.section	.nv.shared.reserved.0,"aw",@nobits
	.weak		__nv_reservedSMEM_offset_0_alias
	.size		__nv_reservedSMEM_offset_0_alias, 0, 0
	.other		__nv_reservedSMEM_offset_0_alias,@"STO_CUDA_RESERVED_SHARED STV_DEFAULT"
__nv_reservedSMEM_offset_0_alias:
	.zero		0


//--------------------- .nv.global                --------------------------
	.section	.nv.global,"aw",@nobits
.nv.global:
	.type		_ZN39_INTERNAL_cd5286ab_4_k_cu_d8e551cc_39734cute1_E,@object
	.size		_ZN39_INTERNAL_cd5286ab_4_k_cu_d8e551cc_39734cute1_E,(_ZN39_INTERNAL_cd5286ab_4_k_cu_d8e551cc_39734cuda3std3__45__cpo6cbeginE - _ZN39_INTERNAL_cd5286ab_4_k_cu_d8e551cc_39734cute1_E)
_ZN39_INTERNAL_cd5286ab_4_k_cu_d8e551cc_39734cute1_E:
	.zero		1
	.type		_ZN39_INTERNAL_cd5286ab_4_k_cu_d8e551cc_39734cuda3std3__45__cpo6cbeginE,@object
	.size		_ZN39_INTERNAL_cd5286ab_4_k_cu_d8e551cc_39734cuda3std3__45__cpo6cbeginE,(_ZN39_INTERNAL_cd5286ab_4_k_cu_d8e551cc_39734cuda3std3__48in_placeE - _ZN39_INTERNAL_cd5286ab_4_k_cu_d8e551cc_39734cuda3std3__45__cpo6cbeginE)
_ZN39_INTERNAL_cd5286ab_4_k_cu_d8e551cc_39734cuda3std3__45__cpo6cbeginE:
	.zero		1
	.type		_ZN39_INTERNAL_cd5286ab_4_k_cu_d8e551cc_39734cuda3std3__48in_placeE,@object
	.size		_ZN39_INTERNAL_cd5286ab_4_k_cu_d8e551cc_39734cuda3std3__48in_placeE,(_ZN39_INTERNAL_cd5286ab_4_k_cu_d8e551cc_39734cuda3std6ranges3__45__cpo9iter_moveE - _ZN39_INTERNAL_cd5286ab_4_k_cu_d8e551cc_39734cuda3std3__48in_placeE)
_ZN39_INTERNAL_cd5286ab_4_k_cu_d8e551cc_39734cuda3std3__48in_placeE:
	.zero		1
	.type		_ZN39_INTERNAL_cd5286ab_4_k_cu_d8e551cc_39734cuda3std6ranges3__45__cpo9iter_moveE,@object
	.size		_ZN39_INTERNAL_cd5286ab_4_k_cu_d8e551cc_39734cuda3std6ranges3__45__cpo9iter_moveE,(_ZN39_INTERNAL_cd5286ab_4_k_cu_d8e551cc_39734cuda3std3__45__cpo5beginE - _ZN39_INTERNAL_cd5286ab_4_k_cu_d8e551cc_39734cuda3std6ranges3__45__cpo9iter_moveE)
_ZN39_INTERNAL_cd5286ab_4_k_cu_d8e551cc_39734cuda3std6ranges3__45__cpo9iter_moveE:
	.zero		1
	.type		_ZN39_INTERNAL_cd5286ab_4_k_cu_d8e551cc_39734cuda3std3__45__cpo5beginE,@object
	.size		_ZN39_INTERNAL_cd5286ab_4_k_cu_d8e551cc_39734cuda3std3__45__cpo5beginE,(_ZN39_INTERNAL_cd5286ab_4_k_cu_d8e551cc_39734cuda3std3__441_GLOBAL__N__cd5286ab_4_k_cu_d8e551cc_39736ignoreE - _ZN39_INTERNAL_cd5286ab_4_k_cu_d8e551cc_39734cuda3std3__45__cpo5beginE)
_ZN39_INTERNAL_cd5286ab_4_k_cu_d8e551cc_39734cuda3std3__45__cpo5beginE:
	.zero		1
	.type		_ZN39_INTERNAL_cd5286ab_4_k_cu_d8e551cc_39734cuda3std3__441_GLOBAL__N__cd5286ab_4_k_cu_d8e551cc_39736ignoreE,@object
	.size		_ZN39_INTERNAL_cd5286ab_4_k_cu_d8e551cc_39734cuda3std3__441_GLOBAL__N__cd5286ab_4_k_cu_d8e551cc_39736ignoreE,(_ZN39_INTERNAL_cd5286ab_4_k_cu_d8e551cc_39734cute7productE - _ZN39_INTERNAL_cd5286ab_4_k_cu_d8e551cc_39734cuda3std3__441_GLOBAL__N__cd5286ab_4_k_cu_d8e551cc_39736ignoreE)
_ZN39_INTERNAL_cd5286ab_4_k_cu_d8e551cc_39734cuda3std3__441_GLOBAL__N__cd5286ab_4_k_cu_d8e551cc_39736ignoreE:
	.zero		1
	.type		_ZN39_INTERNAL_cd5286ab_4_k_cu_d8e551cc_39734cute7productE,@object
	.size		_ZN39_INTERNAL_cd5286ab_4_k_cu_d8e551cc_39734cute7productE,(_ZN39_INTERNAL_cd5286ab_4_k_cu_d8e551cc_39734cuda3std3__45__cpo3endE - _ZN39_INTERNAL_cd5286ab_4_k_cu_d8e551cc_39734cute7productE)
_ZN39_INTERNAL_cd5286ab_4_k_cu_d8e551cc_39734cute7productE:
	.zero		1
	.type		_ZN39_INTERNAL_cd5286ab_4_k_cu_d8e551cc_39734cuda3std3__45__cpo3endE,@object
	.size		_ZN39_INTERNAL_cd5286ab_4_k_cu_d8e551cc_39734cuda3std3__45__cpo3endE,(_ZN39_INTERNAL_cd5286ab_4_k_cu_d8e551cc_39734cuda3std3__419piecewise_constructE - _ZN39_INTERNAL_cd5286ab_4_k_cu_d8e551cc_39734cuda3std3__45__cpo3endE)
_ZN39_INTERNAL_cd5286ab_4_k_cu_d8e551cc_39734cuda3std3__45__cpo3endE:
	.zero		1
	.type		_ZN39_INTERNAL_cd5286ab_4_k_cu_d8e551cc_39734cuda3std3__419piecewise_constructE,@object
	.size		_ZN39_INTERNAL_cd5286ab_4_k_cu_d8e551cc_39734cuda3std3__419piecewise_constructE,(_ZN39_INTERNAL_cd5286ab_4_k_cu_d8e551cc_39734cuda3std3__45__cpo4cendE - _ZN39_INTERNAL_cd5286ab_4_k_cu_d8e551cc_39734cuda3std3__419piecewise_constructE)
_ZN39_INTERNAL_cd5286ab_4_k_cu_d8e551cc_39734cuda3std3__419piecewise_constructE:
	.zero		1
	.type		_ZN39_INTERNAL_cd5286ab_4_k_cu_d8e551cc_39734cuda3std3__45__cpo4cendE,@object
	.size		_ZN39_INTERNAL_cd5286ab_4_k_cu_d8e551cc_39734cuda3std3__45__cpo4cendE,(_ZN39_INTERNAL_cd5286ab_4_k_cu_d8e551cc_39734cuda3std6ranges3__45__cpo4swapE - _ZN39_INTERNAL_cd5286ab_4_k_cu_d8e551cc_39734cuda3std3__45__cpo4cendE)
_ZN39_INTERNAL_cd5286ab_4_k_cu_d8e551cc_39734cuda3std3__45__cpo4cendE:
	.zero		1
	.type		_ZN39_INTERNAL_cd5286ab_4_k_cu_d8e551cc_39734cuda3std6ranges3__45__cpo4swapE,@object
	.size		_ZN39_INTERNAL_cd5286ab_4_k_cu_d8e551cc_39734cuda3std6ranges3__45__cpo4swapE,(.L_9 - _ZN39_INTERNAL_cd5286ab_4_k_cu_d8e551cc_39734cuda3std6ranges3__45__cpo4swapE)
_ZN39_INTERNAL_cd5286ab_4_k_cu_d8e551cc_39734cuda3std6ranges3__45__cpo4swapE:
	.zero		1
.L_9:


//--------------------- .nv.constant0._ZN7cutlass13device_kernelINS_4fmha6kernel28FmhaKernelTmaWarpSpecializedINS1_10collective33FmhaBwdMainloopTmaWarpSpecializedINS_6half_tEfN4cute5tupleIJNS7_1CILi64EEENS9_ILi128EEENS9_ILi48EEEEEENS4_16FusionBwdAdapterINS4_12CausalFusionEEEJEEENS4_17FmhaBwdEpilogueKVIS6_fNS8_IJSA_SC_SA_EEEEENS2_23TileSchedulerBwdAdapterINS2_23IndividualTileSchedulerEEEJEEEEEvNT_6ParamsE --------------------------
	.section	.nv.constant0._ZN7cutlass13device_kernelINS_4fmha6kernel28FmhaKernelTmaWarpSpecializedINS1_10collective33FmhaBwdMainloopTmaWarpSpecializedINS_6half_tEfN4cute5tupleIJNS7_1CILi64EEENS9_ILi128EEENS9_ILi48EEEEEENS4_16FusionBwdAdapterINS4_12CausalFusionEEEJEEENS4_17FmhaBwdEpilogueKVIS6_fNS8_IJSA_SC_SA_EEEEENS2_23TileSchedulerBwdAdapterINS2_23IndividualTileSchedulerEEEJEEEEEvNT_6ParamsE,"a",@progbits
	.sectionflags	@""
	.align	4
.nv.constant0._ZN7cutlass13device_kernelINS_4fmha6kernel28FmhaKernelTmaWarpSpecializedINS1_10collective33FmhaBwdMainloopTmaWarpSpecializedINS_6half_tEfN4cute5tupleIJNS7_1CILi64EEENS9_ILi128EEENS9_ILi48EEEEEENS4_16FusionBwdAdapterINS4_12CausalFusionEEEJEEENS4_17FmhaBwdEpilogueKVIS6_fNS8_IJSA_SC_SA_EEEEENS2_23TileSchedulerBwdAdapterINS2_23IndividualTileSchedulerEEEJEEEEEvNT_6ParamsE:
	.zero		4352


//--------------------- SYMBOLS --------------------------

	.type		.nv.reservedSmem.offset0,@object
	.size		.nv.reservedSmem.offset0,0x4
	.type		__assertfail,@function
